def gluon_wgmma(
    a_ptr,
    b_ptr,
    c_ptr,
    M,
    N,
    K,
    stride_am,
    stride_bk,
    stride_cm,
    BLOCK_M: gl.constexpr,
    BLOCK_N: gl.constexpr,
    BLOCK_K: gl.constexpr,
    DTYPE: gl.constexpr,
    A_LAYOUT: gl.constexpr,
    B_LAYOUT: gl.constexpr,
    C_LAYOUT: gl.constexpr,
    B_SHAPE: gl.constexpr,
    TRANS_B: gl.constexpr,
    NUM_BUFFERS: gl.constexpr,
    NUM_WARPS: gl.constexpr,
):
    a_desc = tma.make_tensor_descriptor(
        a_ptr, [M, K], [stride_am, 1], [BLOCK_M, BLOCK_K], A_LAYOUT
    )
    b_desc = tma.make_tensor_descriptor(
        b_ptr,
        [N, K] if TRANS_B else [K, N],
        [stride_bk, 1],
        B_SHAPE,
        B_LAYOUT,
    )
    c_desc = tma.make_tensor_descriptor(
        c_ptr, [M, N], [stride_cm, 1], [BLOCK_M, BLOCK_N], C_LAYOUT
    )

    a_bufs = gl.allocate_shared_memory(
        DTYPE, [NUM_BUFFERS, BLOCK_M, BLOCK_K], A_LAYOUT
    )
    b_bufs = gl.allocate_shared_memory(DTYPE, [NUM_BUFFERS] + B_SHAPE, B_LAYOUT)

    pid_m = gl.program_id(0)
    pid_n = gl.program_id(1)
    off_m = pid_m * BLOCK_M
    off_n = pid_n * BLOCK_N

    mma_layout: gl.constexpr = pick_wgmma_layout(DTYPE, BLOCK_M, BLOCK_N, NUM_WARPS)
    acc = warpgroup_mma_init(
        gl.zeros((BLOCK_M, BLOCK_N), dtype=gl.float32, layout=mma_layout)
    )

    bars = gl.allocate_shared_memory(
        gl.int64, [NUM_BUFFERS, 1], mbarrier.MBarrierLayout()
    )
    for i in gl.static_range(NUM_BUFFERS):
        mbarrier.init(bars.index(i), count=1)
    idx = 0
    phase = 0

    for k in range(0, K, BLOCK_K):
        a = a_bufs.index(idx)
        b = b_bufs.index(idx)
        bar = bars.index(idx)
        mbarrier.expect(bar, a_desc.block_type.nbytes + b_desc.block_type.nbytes)
        tma.async_copy_global_to_shared(a_desc, [off_m, k], bar, a)
        tma.async_copy_global_to_shared(
            b_desc, [off_n, k] if TRANS_B else [k, off_n], bar, b
        )
        mbarrier.wait(bar, phase=phase)

        if TRANS_B:
            b = b.permute((1, 0))
        acc = warpgroup_mma_wait(num_outstanding=0, deps=(acc,))
        acc = warpgroup_mma(a, b, acc, is_async=True)

        idx += 1
        if idx == NUM_BUFFERS:
            idx = 0
            phase ^= 1

    acc = warpgroup_mma_wait(num_outstanding=0, deps=(acc,))
    for i in gl.static_range(NUM_BUFFERS):
        mbarrier.invalidate(bars.index(i))

    c_smem = gl.allocate_shared_memory(DTYPE, [BLOCK_M, BLOCK_N], C_LAYOUT)
    c_smem.store(acc.to(DTYPE))
    fence_async_shared()
    tma.async_copy_shared_to_global(c_desc, [off_m, off_n], c_smem)
    tma.store_wait(pendings=0)

# config = {"BLOCK_K": 64, "BLOCK_M": 64, "BLOCK_N": 128, "arch": "sm_90", "dtype": "fp16", "num_buffers": 1, "num_warps": 4, "trans_b": 0}
# arch = sm_90


// ===== COMPILED SASS (sm_90a) =====

	.target	sm_90a

	.elftype	@"ET_EXEC"


//--------------------- .note.nv.tkinfo           --------------------------
	.section	.note.nv.tkinfo,"",@"SHT_NOTE"
	.sectionflags	@"SHF_NOTE_NV_TKINFO"
	.tkinfo
        /*0018*/ 	.word	0x00000002
        /*0030*/ 	.string	""
        /*0030*/ 	.string	"ptxas"
        /*0030*/ 	.string	"Cuda compilation tools, release 13.0, V13.0.88"
        /*0030*/ 	.string	"Build cuda_13.0.r13.0/compiler.36424714_0"
        /*0030*/ 	.string	"-v  -suppress-debug-info  -lineinfo  -arch sm_90a "



//--------------------- .note.nv.cuinfo           --------------------------
	.section	.note.nv.cuinfo,"",@"SHT_NOTE"
	.sectionflags	@"SHF_NOTE_NV_CUINFO"
        /*0018*/ 	.short	0x0002
        /*001a*/ 	.short	0x005a
        /*001c*/ 	.short	0x0082
	.zero		2


//--------------------- .nv.info                  --------------------------
	.section	.nv.info,"",@"SHT_CUDA_INFO"
	.align	4


	//----- nvinfo : EIATTR_REGCOUNT
	.align		4
        /*0000*/ 	.byte	0x04, 0x2f
        /*0002*/ 	.short	(.L_1 - .L_0)
	.align		4
.L_0:
        /*0004*/ 	.word	index@(gluon_wgmma)
        /*0008*/ 	.word	0x0000005a


	//----- nvinfo : EIATTR_FRAME_SIZE
	.align		4
.L_1:
        /*000c*/ 	.byte	0x04, 0x11
        /*000e*/ 	.short	(.L_3 - .L_2)
	.align		4
.L_2:
        /*0010*/ 	.word	index@(gluon_wgmma)
        /*0014*/ 	.word	0x00000000


	//----- nvinfo : EIATTR_MIN_STACK_SIZE
	.align		4
.L_3:
        /*0018*/ 	.byte	0x04, 0x12
        /*001a*/ 	.short	(.L_5 - .L_4)
	.align		4
.L_4:
        /*001c*/ 	.word	index@(gluon_wgmma)
        /*0020*/ 	.word	0x00000000
.L_5:


//--------------------- .nv.compat                --------------------------
	.section	.nv.compat,"",@"SHT_CUDA_COMPAT_INFO"
	.align	4
        /*0000*/ 	.byte	0x02, 0x09, 0x01, 0x00, 0x02, 0x02, 0x04, 0x00, 0x02, 0x05, 0x05, 0x00, 0x03, 0x07, 0x01, 0x01
        /*0010*/ 	.byte	0x02, 0x03, 0x03, 0x00, 0x02, 0x06, 0x01, 0x00, 0x04, 0x0b, 0x08, 0x00, 0x00, 0x00, 0x00, 0x00
        /*0020*/ 	.byte	0x00, 0x00, 0x00, 0x00


//--------------------- .nv.info.gluon_wgmma      --------------------------
	.section	.nv.info.gluon_wgmma,"",@"SHT_CUDA_INFO"
	.sectionflags	@""
	.align	4


	//----- nvinfo : EIATTR_CUDA_API_VERSION
	.align		4
        /*0000*/ 	.byte	0x04, 0x37
        /*0002*/ 	.short	(.L_7 - .L_6)
.L_6:
        /*0004*/ 	.word	0x00000082


	//----- nvinfo : EIATTR_KPARAM_INFO
	.align		4
.L_7:
        /*0008*/ 	.byte	0x04, 0x17
        /*000a*/ 	.short	(.L_9 - .L_8)
.L_8:
        /*000c*/ 	.word	0x00000000
        /*0010*/ 	.short	0x000a
        /*0012*/ 	.short	0x0048
        /*0014*/ 	.byte	0x00, 0xf4, 0x21, 0x00


	//----- nvinfo : EIATTR_KPARAM_INFO
	.align		4
.L_9:
        /*0018*/ 	.byte	0x04, 0x17
        /*001a*/ 	.short	(.L_11 - .L_10)
.L_10:
        /*001c*/ 	.word	0x00000000
        /*0020*/ 	.short	0x0009
        /*0022*/ 	.short	0x0040
        /*0024*/ 	.byte	0x00, 0xf4, 0x21, 0x00


	//----- nvinfo : EIATTR_KPARAM_INFO
	.align		4
.L_11:
        /*0028*/ 	.byte	0x04, 0x17
        /*002a*/ 	.short	(.L_13 - .L_12)
.L_12:
        /*002c*/ 	.word	0x00000000
        /*0030*/ 	.short	0x0008
        /*0032*/ 	.short	0x0038
        /*0034*/ 	.byte	0x00, 0xf0, 0x21, 0x00


	//----- nvinfo : EIATTR_KPARAM_INFO
	.align		4
.L_13:
        /*0038*/ 	.byte	0x04, 0x17
        /*003a*/ 	.short	(.L_15 - .L_14)
.L_14:
        /*003c*/ 	.word	0x00000000
        /*0040*/ 	.short	0x0007
        /*0042*/ 	.short	0x0030
        /*0044*/ 	.byte	0x00, 0xf0, 0x21, 0x00


	//----- nvinfo : EIATTR_KPARAM_INFO
	.align		4
.L_15:
        /*0048*/ 	.byte	0x04, 0x17
        /*004a*/ 	.short	(.L_17 - .L_16)
.L_16:
        /*004c*/ 	.word	0x00000000
        /*0050*/ 	.short	0x0006
        /*0052*/ 	.short	0x0028
        /*0054*/ 	.byte	0x00, 0xf0, 0x21, 0x00


	//----- nvinfo : EIATTR_KPARAM_INFO
	.align		4
.L_17:
        /*0058*/ 	.byte	0x04, 0x17
        /*005a*/ 	.short	(.L_19 - .L_18)
.L_18:
        /*005c*/ 	.word	0x00000000
        /*0060*/ 	.short	0x0005
        /*0062*/ 	.short	0x0020
        /*0064*/ 	.byte	0x00, 0xf0, 0x11, 0x00


	//----- nvinfo : EIATTR_KPARAM_INFO
	.align		4
.L_19:
        /*0068*/ 	.byte	0x04, 0x17
        /*006a*/ 	.short	(.L_21 - .L_20)
.L_20:
        /*006c*/ 	.word	0x00000000
        /*0070*/ 	.short	0x0004
        /*0072*/ 	.short	0x001c
        /*0074*/ 	.byte	0x00, 0xf0, 0x11, 0x00


	//----- nvinfo : EIATTR_KPARAM_INFO
	.align		4
.L_21:
        /*0078*/ 	.byte	0x04, 0x17
        /*007a*/ 	.short	(.L_23 - .L_22)
.L_22:
        /*007c*/ 	.word	0x00000000
        /*0080*/ 	.short	0x0003
        /*0082*/ 	.short	0x0018
        /*0084*/ 	.byte	0x00, 0xf0, 0x11, 0x00


	//----- nvinfo : EIATTR_KPARAM_INFO
	.align		4
.L_23:
        /*0088*/ 	.byte	0x04, 0x17
        /*008a*/ 	.short	(.L_25 - .L_24)
.L_24:
        /*008c*/ 	.word	0x00000000
        /*0090*/ 	.short	0x0002
        /*0092*/ 	.short	0x0010
        /*0094*/ 	.byte	0x00, 0xf4, 0x21, 0x00


	//----- nvinfo : EIATTR_KPARAM_INFO
	.align		4
.L_25:
        /*0098*/ 	.byte	0x04, 0x17
        /*009a*/ 	.short	(.L_27 - .L_26)
.L_26:
        /*009c*/ 	.word	0x00000000
        /*00a0*/ 	.short	0x0001
        /*00a2*/ 	.short	0x0008
        /*00a4*/ 	.byte	0x00, 0xf4, 0x21, 0x00


	//----- nvinfo : EIATTR_KPARAM_INFO
	.align		4
.L_27:
        /*00a8*/ 	.byte	0x04, 0x17
        /*00aa*/ 	.short	(.L_29 - .L_28)
.L_28:
        /*00ac*/ 	.word	0x00000000
        /*00b0*/ 	.short	0x0000
        /*00b2*/ 	.short	0x0000
        /*00b4*/ 	.byte	0x00, 0xf4, 0x21, 0x00


	//----- nvinfo : EIATTR_SPARSE_MMA_MASK
	.align		4
.L_29:
        /*00b8*/ 	.byte	0x03, 0x50
        /*00ba*/ 	.short	0x0000


	//----- nvinfo : EIATTR_MAXREG_COUNT
	.align		4
        /*00bc*/ 	.byte	0x03, 0x1b
        /*00be*/ 	.short	0x00ff


	//----- nvinfo : EIATTR_NUM_BARRIERS
	.align		4
        /*00c0*/ 	.byte	0x02, 0x4c
        /*00c2*/ 	.byte	0x01
	.zero		1


	//----- nvinfo : EIATTR_MERCURY_ISA_VERSION
	.align		4
        /*00c4*/ 	.byte	0x03, 0x5f
        /*00c6*/ 	.short	0x0101


	//----- nvinfo : EIATTR_INT_WARP_WIDE_INSTR_OFFSETS
	.align		4
        /*00c8*/ 	.byte	0x04, 0x31
        /*00ca*/ 	.short	(.L_31 - .L_30)


	//   ....[0]....
.L_30:
        /*00cc*/ 	.word	0x00001310


	//   ....[1]....
        /*00d0*/ 	.word	0x000013a0


	//   ....[2]....
        /*00d4*/ 	.word	0x00001950


	//   ....[3]....
        /*00d8*/ 	.word	0x00001960


	//   ....[4]....
        /*00dc*/ 	.word	0x00001970


	//   ....[5]....
        /*00e0*/ 	.word	0x00001980


	//   ....[6]....
        /*00e4*/ 	.word	0x00001fb0


	//   ....[7]....
        /*00e8*/ 	.word	0x00001fc0


	//----- nvinfo : EIATTR_COOP_GROUP_MASK_REGIDS
	.align		4
.L_31:
        /*00ec*/ 	.byte	0x04, 0x29
        /*00ee*/ 	.short	(.L_33 - .L_32)


	//   ....[0]....
.L_32:
        /*00f0*/ 	.word	0xffffffff


	//   ....[1]....
        /*00f4*/ 	.word	0xffffffff


	//   ....[2]....
        /*00f8*/ 	.word	0xffffffff


	//----- nvinfo : EIATTR_COOP_GROUP_INSTR_OFFSETS
	.align		4
.L_33:
        /*00fc*/ 	.byte	0x04, 0x28
        /*00fe*/ 	.short	(.L_35 - .L_34)


	//   ....[0]....
.L_34:
        /*0100*/ 	.word	0x00000150


	//   ....[1]....
        /*0104*/ 	.word	0x00000730


	//   ....[2]....
        /*0108*/ 	.word	0x00000ce0


	//----- nvinfo : EIATTR_MBARRIER_INSTR_OFFSETS
	.align		4
.L_35:
        /*010c*/ 	.byte	0x04, 0x39
        /*010e*/ 	.short	(.L_37 - .L_36)


	//   ....[0]....
.L_36:
        /*0110*/ 	.word	0x00001460
        /*0114*/ 	.word	0x000000ff
        /*0118*/ 	.word	0x00006000
        /*011c*/ 	.short	0x0100
        /*011e*/ 	.byte	0x0c
	.zero		1


	//   ....[1]....
        /*0120*/ 	.word	0x00001a90
        /*0124*/ 	.word	0x000000ff
        /*0128*/ 	.word	0x00006000
        /*012c*/ 	.short	0x010a
        /*012e*/ 	.byte	0x0c
	.zero		1


	//   ....[2]....
        /*0130*/ 	.word	0x00001d30
        /*0134*/ 	.word	0x000000ff
        /*0138*/ 	.word	0x00006000
        /*013c*/ 	.short	0x0108
        /*013e*/ 	.byte	0x0c
	.zero		1


	//   ....[3]....
        /*0140*/ 	.word	0x00002050
        /*0144*/ 	.word	0x000000ff
        /*0148*/ 	.word	0x00006000
        /*014c*/ 	.short	0x010a
        /*014e*/ 	.byte	0x0c
	.zero		1


	//----- nvinfo : EIATTR_NUM_MBARRIERS
	.align		4
.L_37:
        /*0150*/ 	.byte	0x03, 0x38
        /*0152*/ 	.short	0x0001


	//----- nvinfo : EIATTR_EXIT_INSTR_OFFSETS
	.align		4
        /*0154*/ 	.byte	0x04, 0x1c
        /*0156*/ 	.short	(.L_39 - .L_38)


	//   ....[0]....
.L_38:
        /*0158*/ 	.word	0x00002040


	//----- nvinfo : EIATTR_REQNTID
	.align		4
.L_39:
        /*015c*/ 	.byte	0x04, 0x10
        /*015e*/ 	.short	(.L_41 - .L_40)
.L_40:
        /*0160*/ 	.word	0x00000080
        /*0164*/ 	.word	0x00000001
        /*0168*/ 	.word	0x00000001


	//----- nvinfo : EIATTR_CRS_STACK_SIZE
	.align		4
.L_41:
        /*016c*/ 	.byte	0x04, 0x1e
        /*016e*/ 	.short	(.L_43 - .L_42)
.L_42:
        /*0170*/ 	.word	0x00000000


	//----- nvinfo : EIATTR_CBANK_PARAM_SIZE
	.align		4
.L_43:
        /*0174*/ 	.byte	0x03, 0x19
        /*0176*/ 	.short	0x0050


	//----- nvinfo : EIATTR_PARAM_CBANK
	.align		4
        /*0178*/ 	.byte	0x04, 0x0a
        /*017a*/ 	.short	(.L_45 - .L_44)
	.align		4
.L_44:
        /*017c*/ 	.word	index@(.nv.constant0.gluon_wgmma)
        /*0180*/ 	.short	0x0210
        /*0182*/ 	.short	0x0050


	//----- nvinfo : EIATTR_SW_WAR
	.align		4
.L_45:
        /*0184*/ 	.byte	0x04, 0x36
        /*0186*/ 	.short	(.L_47 - .L_46)
.L_46:
        /*0188*/ 	.word	0x00000008
.L_47:


//--------------------- .nv.callgraph             --------------------------
	.section	.nv.callgraph,"",@"SHT_CUDA_CALLGRAPH"
	.align	4
	.sectionentsize	8
	.align		4
        /*0000*/ 	.word	0x00000000
	.align		4
        /*0004*/ 	.word	0xffffffff
	.align		4
        /*0008*/ 	.word	0x00000000
	.align		4
        /*000c*/ 	.word	0xfffffffe
	.align		4
        /*0010*/ 	.word	0x00000000
	.align		4
        /*0014*/ 	.word	0xfffffffd
	.align		4
        /*0018*/ 	.word	0x00000000
	.align		4
        /*001c*/ 	.word	0xfffffffc


//--------------------- .text.gluon_wgmma         --------------------------
	.section	.text.gluon_wgmma,"ax",@progbits
	.align	128
        .global         gluon_wgmma
        .type           gluon_wgmma,@function
        .size           gluon_wgmma,(.L_x_52 - gluon_wgmma)
        .other          gluon_wgmma,@"STO_CUDA_ENTRY STV_DEFAULT"
gluon_wgmma:
.text.gluon_wgmma:
[----:B------:R-:W-:Y:S01]  /*0000*/  LDC R1, c[0x0][0x28] ;  /* 0x00000a00ff017b82 */ /* 0x000fe20000000800 */
[----:B------:R-:W1:Y:S07]  /*0010*/  S2R R0, SR_TID.X ;  /* 0x0000000000007919 */ /* 0x000e6e0000002100 */
[----:B------:R-:W2:Y:S01]  /*0020*/  S2UR UR4, SR_CgaCtaId ;  /* 0x00000000000479c3 */ /* 0x000ea20000008800 */
[----:B------:R-:W-:Y:S01]  /*0030*/  UMOV UR12, 0x400 ;  /* 0x00000400000c7882 */ /* 0x000fe20000000000 */
[----:B------:R-:W-:Y:S01]  /*0040*/  ULDC UR6, c[0x0][0xc] ;  /* 0x0000030000067ab9 */ /* 0x000fe20000000800 */
[----:B------:R-:W-:Y:S01]  /*0050*/  ULDC.64 UR18, c[0x0][0x250] ;  /* 0x0000940000127ab9 */ /* 0x000fe20000000a00 */
[----:B------:R-:W-:Y:S04]  /*0060*/  BSSY B0, `(.L_x_0) ;  /* 0x000001e000007945 */ /* 0x000fe80003800000 */
[----:B------:R-:W3:Y:S08]  /*0070*/  LDC R2, c[0x0][0x228] ;  /* 0x00008a00ff027b82 */ /* 0x000ef00000000800 */
[----:B------:R-:W4:Y:S08]  /*0080*/  LDC R14, c[0x0][0x230] ;  /* 0x00008c00ff0e7b82 */ /* 0x000f300000000800 */
[----:B------:R-:W-:Y:S01]  /*0090*/  S2UR UR38, SR_CTAID.Y ;  /* 0x00000000002679c3 */ /* 0x000fe20000002600 */
[----:B--2---:R-:W-:-:S03]  /*00a0*/  ULEA UR12, UR4, UR12, 0x18 ;  /* 0x0000000c040c7291 */ /* 0x004fc6000f8ec03f */
[----:B------:R-:W-:Y:S01]  /*00b0*/  ULDC UR4, c[0x0][0x10] ;  /* 0x0000040000047ab9 */ /* 0x000fe20000000800 */
[----:B-1----:R-:W-:-:S03]  /*00c0*/  LOP3.LUT R6, R0, 0x7f, RZ, 0xc0, !PT ;  /* 0x0000007f00067812 */ /* 0x002fc600078ec0ff */
[----:B------:R-:W1:Y:S01]  /*00d0*/  S2UR UR5, SR_CTAID.Z ;  /* 0x00000000000579c3 */ /* 0x000e620000002700 */
[----:B---3--:R-:W-:Y:S01]  /*00e0*/  VIADD R2, R2, 0xffffffff ;  /* 0xffffffff02027836 */ /* 0x008fe20000000000 */
[C---:B------:R-:W-:Y:S02]  /*00f0*/  ISETP.GE.U32.AND P0, PT, R6.reuse, 0x20, PT ;  /* 0x000000200600780c */ /* 0x040fe40003f06070 */
[C---:B------:R-:W-:Y:S02]  /*0100*/  ISETP.NE.U32.AND P2, PT, R6.reuse, RZ, PT ;  /* 0x000000ff0600720c */ /* 0x040fe40003f45070 */
[----:B------:R-:W-:Y:S02]  /*0110*/  LEA R15, R6, UR12, 0x2 ;  /* 0x0000000c060f7c11 */ /* 0x000fe4000f8e10ff */
[----:B------:R-:W2:Y:S01]  /*0120*/  S2UR UR39, SR_CTAID.X ;  /* 0x00000000002779c3 */ /* 0x000ea20000002500 */
[----:B----4-:R-:W-:-:S06]  /*0130*/  VIADD R12, R14, 0xffffffff ;  /* 0xffffffff0e0c7836 */ /* 0x010fcc0000000000 */
[----:B------:R3:W-:Y:S01]  /*0140*/  @!P0 STS [R15], RZ ;  /* 0x000000ff0f008388 */ /* 0x0007e20000000800 */
[----:B------:R-:W-:-:S03]  /*0150*/  NOP ;  /* 0x0000000000007918 */ /* 0x000fc60000000000 */
[----:B------:R3:W-:Y:S01]  /*0160*/  @!P2 STS [UR12+0x24], R2 ;  /* 0x00002402ff00a988 */ /* 0x0007e2000800080c */
[----:B-1----:R-:W-:-:S03]  /*0170*/  UIMAD UR4, UR5, UR4, UR38 ;  /* 0x00000004050472a4 */ /* 0x002fc6000f8e0226 */
[----:B------:R3:W-:Y:S01]  /*0180*/  @!P2 STS [UR12+0x20], R12 ;  /* 0x0000200cff00a988 */ /* 0x0007e2000800080c */
[----:B--2---:R-:W-:-:S04]  /*0190*/  UIMAD UR4, UR4, UR6, UR39 ;  /* 0x00000006040472a4 */ /* 0x004fc8000f8e0227 */
[----:B------:R-:W-:-:S04]  /*01a0*/  UIMAD UR4, UR4, 0x180, URZ ;  /* 0x00000180040478a4 */ /* 0x000fc8000f8e023f */
[----:B------:R-:W-:-:S04]  /*01b0*/  UIADD3 UR14, UP0, UR4, UR18, URZ ;  /* 0x00000012040e7290 */ /* 0x000fc8000ff1e03f */
[----:B------:R-:W-:Y:S01]  /*01c0*/  ULEA.HI.X.SX32 UR13, UR4, UR19, 0x1, UP0 ;  /* 0x00000013040d7291 */ /* 0x000fe200080f0e3f */
[----:B---3--:R-:W-:Y:S11]  /*01d0*/  @P2 BRA `(.L_x_1) ;  /* 0x0000000000182947 */ /* 0x008ff60003800000 */
[----:B------:R-:W1:Y:S01]  /*01e0*/  LDS R3, [UR12+0x8] ;  /* 0x0000080cff037984 */ /* 0x000e620008000800 */
[----:B------:R-:W2:Y:S01]  /*01f0*/  LDC.64 R8, c[0x0][0x210] ;  /* 0x00008400ff087b82 */ /* 0x000ea20000000a00 */
[----:B------:R-:W-:Y:S02]  /*0200*/  IMAD.MOV.U32 R4, RZ, RZ, 0x70 ;  /* 0x00000070ff047424 */ /* 0x000fe400078e00ff */
[----:B--2---:R2:W-:Y:S03]  /*0210*/  STS.64 [UR12], R8 ;  /* 0x00000008ff007988 */ /* 0x0045e60008000a0c */
[----:B-1----:R-:W-:-:S05]  /*0220*/  LOP3.LUT R3, R3, 0x10, R4, 0xd8, !PT ;  /* 0x0000001003037812 */ /* 0x002fca00078ed804 */
[----:B------:R2:W-:Y:S02]  /*0230*/  STS [UR12+0x8], R3 ;  /* 0x00000803ff007988 */ /* 0x0005e4000800080c */
.L_x_1:
[----:B------:R-:W-:Y:S05]  /*0240*/  BSYNC B0 ;  /* 0x0000000000007941 */ /* 0x000fea0003800000 */
.L_x_0:
[----:B------:R-:W-:Y:S04]  /*0250*/  BSSY B0, `(.L_x_2) ;  /* 0x000000a000007945 */ /* 0x000fe80003800000 */
[----:B------:R-:W-:Y:S05]  /*0260*/  @P2 BRA `(.L_x_3) ;  /* 0x0000000000202947 */ /* 0x000fea0003800000 */
[----:B--2---:R-:W1:Y:S01]  /*0270*/  LDS R3, [UR12+0x34] ;  /* 0x0000340cff037984 */ /* 0x004e620008000800 */
[----:B------:R-:W-:Y:S02]  /*0280*/  IMAD.MOV.U32 R4, RZ, RZ, 0x3f000000 ;  /* 0x3f000000ff047424 */ /* 0x000fe400078e00ff */
[----:B------:R-:W-:Y:S01]  /*0290*/  @!P2 IMAD.MOV.U32 R5, RZ, RZ, 0x3f ;  /* 0x0000003fff05a424 */ /* 0x000fe200078e00ff */
[----:B------:R-:W2:Y:S02]  /*02a0*/  @!P2 LDS R8, [UR12+0x38] ;  /* 0x0000380cff08a984 */ /* 0x000ea40008000800 */
[----:B-1----:R-:W-:Y:S02]  /*02b0*/  LOP3.LUT R3, R3, 0xff000000, R4, 0xb8, !PT ;  /* 0xff00000003037812 */ /* 0x002fe400078eb804 */
[----:B--2---:R-:W-:-:S03]  /*02c0*/  @!P2 LOP3.LUT R4, R8, 0xff, R5, 0xb8, !PT ;  /* 0x000000ff0804a812 */ /* 0x004fc600078eb805 */
[----:B------:R1:W-:Y:S04]  /*02d0*/  STS [UR12+0x34], R3 ;  /* 0x00003403ff007988 */ /* 0x0003e8000800080c */
[----:B------:R1:W-:Y:S02]  /*02e0*/  @!P2 STS [UR12+0x38], R4 ;  /* 0x00003804ff00a988 */ /* 0x0003e4000800080c */
.L_x_3:
[----:B------:R-:W-:Y:S05]  /*02f0*/  BSYNC B0 ;  /* 0x0000000000007941 */ /* 0x000fea0003800000 */
.L_x_2:
[----:B------:R-:W-:Y:S04]  /*0300*/  BSSY B0, `(.L_x_4) ;  /* 0x000000e000007945 */ /* 0x000fe80003800000 */
[----:B------:R-:W-:Y:S05]  /*0310*/  @P2 BRA `(.L_x_5) ;  /* 0x0000000000302947 */ /* 0x000fea0003800000 */
[----:B-1----:R-:W1:Y:S01]  /*0320*/  LDS R4, [UR12+0x34] ;  /* 0x0000340cff047984 */ /* 0x002e620008000800 */
[----:B------:R-:W3:Y:S03]  /*0330*/  LDC.64 R10, c[0x0][0x238] ;  /* 0x00008e00ff0a7b82 */ /* 0x000ee60000000a00 */
[----:B--2---:R-:W2:Y:S01]  /*0340*/  LDS R3, [UR12+0x1c] ;  /* 0x00001c0cff037984 */ /* 0x004ea20008000800 */
[C---:B---3--:R-:W-:Y:S01]  /*0350*/  SHF.L.U64.HI R8, R10.reuse, 0x1, R11 ;  /* 0x000000010a087819 */ /* 0x048fe2000001020b */
[----:B------:R-:W-:-:S03]  /*0360*/  IMAD.SHL.U32 R5, R10, 0x2, RZ ;  /* 0x000000020a057824 */ /* 0x000fc600078e00ff */
[--C-:B------:R-:W-:Y:S02]  /*0370*/  SHF.R.U32.HI R10, RZ, 0x4, R8.reuse ;  /* 0x00000004ff0a7819 */ /* 0x100fe40000011608 */
[----:B------:R-:W-:-:S05]  /*0380*/  SHF.R.U64 R5, R5, 0x4, R8 ;  /* 0x0000000405057819 */ /* 0x000fca0000001208 */
[----:B------:R3:W-:Y:S01]  /*0390*/  STS [UR12+0xc], R5 ;  /* 0x00000c05ff007988 */ /* 0x0007e2000800080c */
[----:B-1----:R-:W-:Y:S02]  /*03a0*/  LOP3.LUT R4, R4, 0x7, RZ, 0xb8, !PT ;  /* 0x0000000704047812 */ /* 0x002fe400078eb8ff */
[----:B--2---:R-:W-:-:S03]  /*03b0*/  LOP3.LUT R3, R3, 0xf, R10, 0xb8, !PT ;  /* 0x0000000f03037812 */ /* 0x004fc600078eb80a */
[----:B------:R3:W-:Y:S04]  /*03c0*/  STS [UR12+0x34], R4 ;  /* 0x00003404ff007988 */ /* 0x0007e8000800080c */
[----:B------:R3:W-:Y:S02]  /*03d0*/  STS [UR12+0x1c], R3 ;  /* 0x00001c03ff007988 */ /* 0x0007e4000800080c */
.L_x_5:
[----:B------:R-:W-:Y:S05]  /*03e0*/  BSYNC B0 ;  /* 0x0000000000007941 */ /* 0x000fea0003800000 */
.L_x_4:
[----:B------:R-:W-:Y:S04]  /*03f0*/  BSSY B1, `(.L_x_6) ;  /* 0x000001b000017945 */ /* 0x000fe80003800000 */
[----:B------:R-:W-:Y:S01]  /*0400*/  BSSY B0, `(.L_x_7) ;  /* 0x0000016000007945 */ /* 0x000fe20003800000 */
[----:B--2---:R-:W-:-:S03]  /*0410*/  IMAD.MOV.U32 R8, RZ, RZ, RZ ;  /* 0x000000ffff087224 */ /* 0x004fc600078e00ff */
[----:B------:R-:W-:Y:S05]  /*0420*/  @P2 BRA `(.L_x_8) ;  /* 0x0000000000202947 */ /* 0x000fea0003800000 */
[----:B-1-3--:R-:W1:Y:S02]  /*0430*/  LDS R3, [UR12+0x34] ;  /* 0x0000340cff037984 */ /* 0x00ae640008000800 */
[----:B-1----:R-:W-:-:S05]  /*0440*/  LOP3.LUT R3, R3, 0x38, RZ, 0xb8, !PT ;  /* 0x0000003803037812 */ /* 0x002fca00078eb8ff */
[----:B------:R1:W-:Y:S01]  /*0450*/  STS [UR12+0x34], R3 ;  /* 0x00003403ff007988 */ /* 0x0003e2000800080c */
[----:B------:R-:W-:Y:S05]  /*0460*/  @P2 BRA `(.L_x_9) ;  /* 0x0000000000202947 */ /* 0x000fea0003800000 */
[----:B-1----:R-:W1:Y:S01]  /*0470*/  LDS R3, [UR12+0x8] ;  /* 0x0000080cff037984 */ /* 0x002e620008000800 */
[----:B------:R-:W-:-:S05]  /*0480*/  IMAD.MOV.U32 R4, RZ, RZ, 0x780 ;  /* 0x00000780ff047424 */ /* 0x000fca00078e00ff */
[----:B-1----:R-:W-:-:S05]  /*0490*/  LOP3.LUT R3, R3, 0x300, R4, 0xd8, !PT ;  /* 0x0000030003037812 */ /* 0x002fca00078ed804 */
[----:B------:R2:W-:Y:S02]  /*04a0*/  STS [UR12+0x8], R3 ;  /* 0x00000803ff007988 */ /* 0x0005e4000800080c */
.L_x_8:
[----:B------:R-:W-:Y:S05]  /*04b0*/  @P2 BRA `(.L_x_10) ;  /* 0x0000000000282947 */ /* 0x000fea0003800000 */
[----:B-123--:R-:W1:Y:S02]  /*04c0*/  LDS R3, [UR12+0x8] ;  /* 0x0000080cff037984 */ /* 0x00ee640008000800 */
[----:B-1----:R-:W-:-:S05]  /*04d0*/  LOP3.LUT R3, R3, 0x1800, RZ, 0xb8, !PT ;  /* 0x0000180003037812 */ /* 0x002fca00078eb8ff */
[----:B------:R2:W-:Y:S02]  /*04e0*/  STS [UR12+0x8], R3 ;  /* 0x00000803ff007988 */ /* 0x0005e4000800080c */
.L_x_9:
[----:B------:R-:W-:Y:S05]  /*04f0*/  @P2 BREAK B0 ;  /* 0x0000000000002942 */ /* 0x000fea0003800000 */
[----:B------:R-:W-:Y:S05]  /*0500*/  @P2 BRA `(.L_x_11) ;  /* 0x0000000000242947 */ /* 0x000fea0003800000 */
[----:B------:R-:W3:Y:S01]  /*0510*/  LDS R4, [UR12+0x8] ;  /* 0x0000080cff047984 */ /* 0x000ee20008000800 */
[----:B-12---:R-:W-:-:S05]  /*0520*/  IMAD.MOV.U32 R3, RZ, RZ, 0x6000 ;  /* 0x00006000ff037424 */ /* 0x006fca00078e00ff */
[----:B---3--:R-:W-:-:S04]  /*0530*/  LOP3.LUT R3, R4, 0x6000, R3, 0xd8, !PT ;  /* 0x0000600004037812 */ /* 0x008fc800078ed803 */
[----:B------:R-:W-:-:S05]  /*0540*/  LOP3.LUT R3, R3, 0x400000, RZ, 0xb8, !PT ;  /* 0x0040000003037812 */ /* 0x000fca00078eb8ff */
[----:B------:R4:W-:Y:S02]  /*0550*/  STS [UR12+0x8], R3 ;  /* 0x00000803ff007988 */ /* 0x0009e4000800080c */
.L_x_10:
[----:B------:R-:W-:Y:S05]  /*0560*/  BSYNC B0 ;  /* 0x0000000000007941 */ /* 0x000fea0003800000 */
.L_x_7:
[----:B-1234-:R-:W1:Y:S02]  /*0570*/  @!P2 LDS R3, [UR12+0x8] ;  /* 0x0000080cff03a984 */ /* 0x01ee640008000800 */
[----:B-1----:R-:W-:-:S05]  /*0580*/  @!P2 LOP3.LUT R3, R3, 0x8000, RZ, 0xb8, !PT ;  /* 0x000080000303a812 */ /* 0x002fca00078eb8ff */
[----:B------:R3:W-:Y:S02]  /*0590*/  @!P2 STS [UR12+0x8], R3 ;  /* 0x00000803ff00a988 */ /* 0x0007e4000800080c */
.L_x_11:
[----:B------:R-:W-:Y:S05]  /*05a0*/  BSYNC B1 ;  /* 0x0000000000017941 */ /* 0x000fea0003800000 */
.L_x_6:
[----:B------:R-:W-:Y:S05]  /*05b0*/  WARPSYNC.ALL ;  /* 0x0000000000007948 */ /* 0x000fea0003800000 */
[----:B------:R-:W4:Y:S02]  /*05c0*/  LDC R7, c[0x0][0x22c] ;  /* 0x00008b00ff077b82 */ /* 0x000f240000000800 */
[----:B----4-:R-:W-:Y:S01]  /*05d0*/  VIADD R7, R7, 0xffffffff ;  /* 0xffffffff07077836 */ /* 0x010fe20000000000 */
[----:B------:R-:W-:Y:S06]  /*05e0*/  @P0 BRA `(.L_x_12) ;  /* 0x00000000002c0947 */ /* 0x000fec0003800000 */
[----:B-123--:R-:W1:Y:S01]  /*05f0*/  S2R R3, SR_LANEID ;  /* 0x0000000000037919 */ /* 0x00ee620000000000 */
[----:B------:R-:W-:Y:S05]  /*0600*/  WARPSYNC.ALL ;  /* 0x0000000000007948 */ /* 0x000fea0003800000 */
[----:B-1----:R-:W-:-:S05]  /*0610*/  IMAD.SHL.U32 R3, R3, 0x4, RZ ;  /* 0x0000000403037824 */ /* 0x002fca00078e00ff */
[----:B------:R-:W1:Y:S01]  /*0620*/  LDS R9, [R3+UR12] ;  /* 0x0000000c03097984 */ /* 0x000e620008000800 */
[----:B------:R-:W-:Y:S01]  /*0630*/  IADD3 R4, P1, R3, UR14, RZ ;  /* 0x0000000e03047c10 */ /* 0x000fe2000ff3e0ff */
[----:B------:R-:W-:-:S04]  /*0640*/  UMOV UR15, UR13 ;  /* 0x0000000d000f7c82 */ /* 0x000fc80008000000 */
[----:B------:R-:W-:-:S05]  /*0650*/  IMAD.X R5, RZ, RZ, UR13, P1 ;  /* 0x0000000dff057e24 */ /* 0x000fca00088e06ff */
[----:B-1----:R4:W5:Y:S01]  /*0660*/  ATOMG.E.EXCH.STRONG.GPU PT, RZ, [R4], R9 ;  /* 0x0000000904ff73a8 */ /* 0x00296200041ee100 */
[----:B------:R-:W-:-:S04]  /*0670*/  DEPBAR {5,4,3,2,1,0} ;  /* 0x0000003f0000791a */ /* 0x000fc80000000000 */
[----:B------:R4:W-:Y:S01]  /*0680*/  UTMACCTL.IV [UR14] ;  /* 0x000000000e0079b9 */ /* 0x0009e20008000000 */
[----:B------:R-:W-:Y:S01]  /*0690*/  NOP ;  /* 0x0000000000007918 */ /* 0x000fe20000000000 */
.L_x_12:
[----:B------:R-:W-:Y:S05]  /*06a0*/  @P0 BRA `(.L_x_13) ;  /* 0x00000000000c0947 */ /* 0x000fea0003800000 */
[----:B------:R0:W-:Y:S01]  /*06b0*/  UTMACMDFLUSH ;  /* 0x00000000000079b7 */ /* 0x0001e20000000000 */
[----:B------:R-:W-:Y:S05]  /*06c0*/  @P0 BRA `(.L_x_13) ;  /* 0x0000000000040947 */ /* 0x000fea0003800000 */
[----:B------:R-:W-:-:S04]  /*06d0*/  DEPBAR.LE SB0, 0x0 ;  /* 0x000080000000791a */ /* 0x000fc80000000000 */
.L_x_13:
[----:B------:R-:W-:Y:S05]  /*06e0*/  WARPSYNC.ALL ;  /* 0x0000000000007948 */ /* 0x000fea0003800000 */
[----:B-----5:R-:W-:Y:S06]  /*06f0*/  BAR.SYNC.DEFER_BLOCKING 0x0 ;  /* 0x0000000000007b1d */ /* 0x020fec0000010000 */
[----:B------:R-:W-:Y:S02]  /*0700*/  BSSY B1, `(.L_x_14) ;  /* 0x000000b000017945 */ /* 0x000fe40003800000 */
[----:B------:R-:W-:Y:S06]  /*0710*/  BAR.SYNC.DEFER_BLOCKING 0x0 ;  /* 0x0000000000007b1d */ /* 0x000fec0000010000 */
[----:B------:R5:W-:Y:S01]  /*0720*/  @!P0 STS [R15], RZ ;  /* 0x000000ff0f008388 */ /* 0x000be20000000800 */
[----:B------:R-:W-:Y:S01]  /*0730*/  NOP ;  /* 0x0000000000007918 */ /* 0x000fe20000000000 */
[----:B------:R-:W-:Y:S05]  /*0740*/  @P2 BRA `(.L_x_15) ;  /* 0x0000000000182947 */ /* 0x000fea0003800000 */
[----:B-123--:R-:W1:Y:S01]  /*0750*/  LDS R3, [UR12+0x8] ;  /* 0x0000080cff037984 */ /* 0x00ee620008000800 */
[----:B------:R-:W2:Y:S01]  /*0760*/  LDC.64 R10, c[0x0][0x218] ;  /* 0x00008600ff0a7b82 */ /* 0x000ea20000000a00 */
[----:B----4-:R-:W-:Y:S02]  /*0770*/  IMAD.MOV.U32 R4, RZ, RZ, 0x70 ;  /* 0x00000070ff047424 */ /* 0x010fe400078e00ff */
[----:B--2---:R2:W-:Y:S03]  /*0780*/  STS.64 [UR12], R10 ;  /* 0x0000000aff007988 */ /* 0x0045e60008000a0c */
[----:B-1----:R-:W-:-:S05]  /*0790*/  LOP3.LUT R3, R3, 0x10, R4, 0xd8, !PT ;  /* 0x0000001003037812 */ /* 0x002fca00078ed804 */
[----:B------:R2:W-:Y:S02]  /*07a0*/  STS [UR12+0x8], R3 ;  /* 0x00000803ff007988 */ /* 0x0005e4000800080c */
.L_x_15:
[----:B----4-:R-:W-:Y:S05]  /*07b0*/  BSYNC B1 ;  /* 0x0000000000017941 */ /* 0x010fea0003800000 */
.L_x_14:
[----:B------:R-:W-:Y:S04]  /*07c0*/  BSSY B1, `(.L_x_16) ;  /* 0x000000a000017945 */ /* 0x000fe80003800000 */
[----:B------:R-:W-:Y:S05]  /*07d0*/  @P2 BRA `(.L_x_17) ;  /* 0x0000000000202947 */ /* 0x000fea0003800000 */
[----:B-123--:R-:W1:Y:S01]  /*07e0*/  LDS R3, [UR12+0x34] ;  /* 0x0000340cff037984 */ /* 0x00ee620008000800 */
[----:B------:R-:W-:Y:S02]  /*07f0*/  IMAD.MOV.U32 R10, RZ, RZ, 0x3f000000 ;  /* 0x3f000000ff0a7424 */ /* 0x000fe400078e00ff */
[----:B------:R-:W-:Y:S01]  /*0800*/  @!P2 IMAD.MOV.U32 R5, RZ, RZ, 0x3f ;  /* 0x0000003fff05a424 */ /* 0x000fe200078e00ff */
[----:B------:R-:W2:Y:S02]  /*0810*/  @!P2 LDS R4, [UR12+0x38] ;  /* 0x0000380cff04a984 */ /* 0x000ea40008000800 */
[----:B-1----:R-:W-:Y:S02]  /*0820*/  LOP3.LUT R3, R3, 0xff000000, R10, 0xb8, !PT ;  /* 0xff00000003037812 */ /* 0x002fe400078eb80a */
[----:B--2---:R-:W-:-:S03]  /*0830*/  @!P2 LOP3.LUT R4, R4, 0xff, R5, 0xb8, !PT ;  /* 0x000000ff0404a812 */ /* 0x004fc600078eb805 */
[----:B------:R4:W-:Y:S04]  /*0840*/  STS [UR12+0x34], R3 ;  /* 0x00003403ff007988 */ /* 0x0009e8000800080c */
[----:B------:R4:W-:Y:S02]  /*0850*/  @!P2 STS [UR12+0x38], R4 ;  /* 0x00003804ff00a988 */ /* 0x0009e4000800080c */
.L_x_17:
[----:B------:R-:W-:Y:S05]  /*0860*/  BSYNC B1 ;  /* 0x0000000000017941 */ /* 0x000fea0003800000 */
.L_x_16:
[----:B------:R-:W-:Y:S04]  /*0870*/  BSSY B1, `(.L_x_18) ;  /* 0x0000004000017945 */ /* 0x000fe80003800000 */
[----:B------:R-:W-:Y:S05]  /*0880*/  @P2 BRA `(.L_x_19) ;  /* 0x0000000000082947 */ /* 0x000fea0003800000 */
[----:B------:R1:W-:Y:S04]  /*0890*/  STS [UR12+0x24], R12 ;  /* 0x0000240cff007988 */ /* 0x0003e8000800080c */
[----:B------:R1:W-:Y:S02]  /*08a0*/  STS [UR12+0x20], R7 ;  /* 0x00002007ff007988 */ /* 0x0003e4000800080c */
.L_x_19:
[----:B------:R-:W-:Y:S05]  /*08b0*/  BSYNC B1 ;  /* 0x0000000000017941 */ /* 0x000fea0003800000 */
.L_x_18:
[----:B------:R-:W-:Y:S04]  /*08c0*/  BSSY B1, `(.L_x_20) ;  /* 0x000000e000017945 */ /* 0x000fe80003800000 */
[----:B------:R-:W-:Y:S05]  /*08d0*/  @P2 BRA `(.L_x_21) ;  /* 0x0000000000302947 */ /* 0x000fea0003800000 */
[----:B----4-:R-:W4:Y:S01]  /*08e0*/  LDS R4, [UR12+0x34] ;  /* 0x0000340cff047984 */ /* 0x010f220008000800 */
[----:B-1----:R-:W1:Y:S03]  /*08f0*/  LDC.64 R12, c[0x0][0x240] ;  /* 0x00009000ff0c7b82 */ /* 0x002e660000000a00 */
[----:B--23--:R-:W2:Y:S01]  /*0900*/  LDS R3, [UR12+0x1c] ;  /* 0x00001c0cff037984 */ /* 0x00cea20008000800 */
[C---:B-1----:R-:W-:Y:S01]  /*0910*/  SHF.L.U64.HI R10, R12.reuse, 0x1, R13 ;  /* 0x000000010c0a7819 */ /* 0x042fe2000001020d */
[----:B------:R-:W-:-:S03]  /*0920*/  IMAD.SHL.U32 R5, R12, 0x2, RZ ;  /* 0x000000020c057824 */ /* 0x000fc600078e00ff */
[--C-:B------:R-:W-:Y:S02]  /*0930*/  SHF.R.U32.HI R12, RZ, 0x4, R10.reuse ;  /* 0x00000004ff0c7819 */ /* 0x100fe4000001160a */
[----:B------:R-:W-:-:S05]  /*0940*/  SHF.R.U64 R5, R5, 0x4, R10 ;  /* 0x0000000405057819 */ /* 0x000fca000000120a */
[----:B------:R1:W-:Y:S01]  /*0950*/  STS [UR12+0xc], R5 ;  /* 0x00000c05ff007988 */ /* 0x0003e2000800080c */
[----:B----4-:R-:W-:Y:S02]  /*0960*/  LOP3.LUT R4, R4, 0x7, RZ, 0xb8, !PT ;  /* 0x0000000704047812 */ /* 0x010fe400078eb8ff */
[----:B--2---:R-:W-:-:S03]  /*0970*/  LOP3.LUT R3, R3, 0xf, R12, 0xb8, !PT ;  /* 0x0000000f03037812 */ /* 0x004fc600078eb80c */
[----:B------:R1:W-:Y:S04]  /*0980*/  STS [UR12+0x34], R4 ;  /* 0x00003404ff007988 */ /* 0x0003e8000800080c */
[----:B------:R1:W-:Y:S02]  /*0990*/  STS [UR12+0x1c], R3 ;  /* 0x00001c03ff007988 */ /* 0x0003e4000800080c */
.L_x_21:
[----:B------:R-:W-:Y:S05]  /*09a0*/  BSYNC B1 ;  /* 0x0000000000017941 */ /* 0x000fea0003800000 */
.L_x_20:
[----:B------:R-:W-:Y:S04]  /*09b0*/  BSSY B2, `(.L_x_22) ;  /* 0x000001a000027945 */ /* 0x000fe80003800000 */
[----:B------:R-:W-:Y:S04]  /*09c0*/  BSSY B1, `(.L_x_23) ;  /* 0x0000015000017945 */ /* 0x000fe80003800000 */
[----:B------:R-:W-:Y:S05]  /*09d0*/  @P2 BRA `(.L_x_24) ;  /* 0x0000000000202947 */ /* 0x000fea0003800000 */
[----:B-1234-:R-:W1:Y:S02]  /*09e0*/  LDS R3, [UR12+0x34] ;  /* 0x0000340cff037984 */ /* 0x01ee640008000800 */
[----:B-1----:R-:W-:-:S05]  /*09f0*/  LOP3.LUT R3, R3, 0x38, RZ, 0xb8, !PT ;  /* 0x0000003803037812 */ /* 0x002fca00078eb8ff */
[----:B------:R1:W-:Y:S01]  /*0a00*/  STS [UR12+0x34], R3 ;  /* 0x00003403ff007988 */ /* 0x0003e2000800080c */
[----:B------:R-:W-:Y:S05]  /*0a10*/  @P2 BRA `(.L_x_25) ;  /* 0x0000000000202947 */ /* 0x000fea0003800000 */
[----:B-1----:R-:W1:Y:S01]  /*0a20*/  LDS R3, [UR12+0x8] ;  /* 0x0000080cff037984 */ /* 0x002e620008000800 */
[----:B------:R-:W-:-:S05]  /*0a30*/  IMAD.MOV.U32 R4, RZ, RZ, 0x780 ;  /* 0x00000780ff047424 */ /* 0x000fca00078e00ff */
[----:B-1----:R-:W-:-:S05]  /*0a40*/  LOP3.LUT R3, R3, 0x300, R4, 0xd8, !PT ;  /* 0x0000030003037812 */ /* 0x002fca00078ed804 */
[----:B------:R1:W-:Y:S02]  /*0a50*/  STS [UR12+0x8], R3 ;  /* 0x00000803ff007988 */ /* 0x0003e4000800080c */
.L_x_24:
[----:B------:R-:W-:Y:S05]  /*0a60*/  @P2 BRA `(.L_x_26) ;  /* 0x0000000000282947 */ /* 0x000fea0003800000 */
[----:B-1234-:R-:W1:Y:S02]  /*0a70*/  LDS R3, [UR12+0x8] ;  /* 0x0000080cff037984 */ /* 0x01ee640008000800 */
[----:B-1----:R-:W-:-:S05]  /*0a80*/  LOP3.LUT R3, R3, 0x1800, RZ, 0xb8, !PT ;  /* 0x0000180003037812 */ /* 0x002fca00078eb8ff */
[----:B------:R2:W-:Y:S02]  /*0a90*/  STS [UR12+0x8], R3 ;  /* 0x00000803ff007988 */ /* 0x0005e4000800080c */
.L_x_25:
[----:B------:R-:W-:Y:S05]  /*0aa0*/  @P2 BREAK B1 ;  /* 0x0000000000012942 */ /* 0x000fea0003800000 */
[----:B------:R-:W-:Y:S05]  /*0ab0*/  @P2 BRA `(.L_x_27) ;  /* 0x0000000000242947 */ /* 0x000fea0003800000 */
[----:B-12---:R-:W1:Y:S01]  /*0ac0*/  LDS R3, [UR12+0x8] ;  /* 0x0000080cff037984 */ /* 0x006e620008000800 */
[----:B------:R-:W-:-:S05]  /*0ad0*/  IMAD.MOV.U32 R4, RZ, RZ, 0x6000 ;  /* 0x00006000ff047424 */ /* 0x000fca00078e00ff */
[----:B-1----:R-:W-:-:S04]  /*0ae0*/  LOP3.LUT R3, R3, 0x6000, R4, 0xd8, !PT ;  /* 0x0000600003037812 */ /* 0x002fc800078ed804 */
[----:B------:R-:W-:-:S05]  /*0af0*/  LOP3.LUT R3, R3, 0x400000, RZ, 0xb8, !PT ;  /* 0x0040000003037812 */ /* 0x000fca00078eb8ff */
[----:B------:R1:W-:Y:S02]  /*0b00*/  STS [UR12+0x8], R3 ;  /* 0x00000803ff007988 */ /* 0x0003e4000800080c */
.L_x_26:
[----:B------:R-:W-:Y:S05]  /*0b10*/  BSYNC B1 ;  /* 0x0000000000017941 */ /* 0x000fea0003800000 */
.L_x_23:
[----:B-1234-:R-:W1:Y:S02]  /*0b20*/  @!P2 LDS R3, [UR12+0x8] ;  /* 0x0000080cff03a984 */ /* 0x01ee640008000800 */
[----:B-1----:R-:W-:-:S05]  /*0b30*/  @!P2 LOP3.LUT R3, R3, 0x8000, RZ, 0xb8, !PT ;  /* 0x000080000303a812 */ /* 0x002fca00078eb8ff */
[----:B------:R3:W-:Y:S02]  /*0b40*/  @!P2 STS [UR12+0x8], R3 ;  /* 0x00000803ff00a988 */ /* 0x0007e4000800080c */
.L_x_27:
[----:B------:R-:W-:Y:S05]  /*0b50*/  BSYNC B2 ;  /* 0x0000000000027941 */ /* 0x000fea0003800000 */
.L_x_22:
[----:B------:R-:W-:Y:S05]  /*0b60*/  WARPSYNC.ALL ;  /* 0x0000000000007948 */ /* 0x000fea0003800000 */
[----:B------:R-:W-:-:S04]  /*0b70*/  UIADD3 UR17, UR4, 0x80, URZ ;  /* 0x0000008004117890 */ /* 0x000fc8000fffe03f */
[----:B------:R-:W-:-:S04]  /*0b80*/  UIADD3 UR16, UP0, UR17, UR18, URZ ;  /* 0x0000001211107290 */ /* 0x000fc8000ff1e03f */
[----:B------:R-:W-:Y:S01]  /*0b90*/  ULEA.HI.X.SX32 UR17, UR17, UR19, 0x1, UP0 ;  /* 0x0000001311117291 */ /* 0x000fe200080f0e3f */
[----:B------:R-:W-:Y:S11]  /*0ba0*/  @P0 BRA `(.L_x_28) ;  /* 0x0000000000280947 */ /* 0x000ff60003800000 */
[----:B-123--:R-:W1:Y:S01]  /*0bb0*/  S2R R3, SR_LANEID ;  /* 0x0000000000037919 */ /* 0x00ee620000000000 */
[----:B------:R-:W-:Y:S05]  /*0bc0*/  WARPSYNC.ALL ;  /* 0x0000000000007948 */ /* 0x000fea0003800000 */
[----:B-1----:R-:W-:-:S05]  /*0bd0*/  IMAD.SHL.U32 R9, R3, 0x4, RZ ;  /* 0x0000000403097824 */ /* 0x002fca00078e00ff */
[----:B------:R-:W1:Y:S01]  /*0be0*/  LDS R3, [R9+UR12] ;  /* 0x0000000c09037984 */ /* 0x000e620008000800 */
[----:B------:R-:W-:-:S05]  /*0bf0*/  IADD3 R4, P1, R9, UR16, RZ ;  /* 0x0000001009047c10 */ /* 0x000fca000ff3e0ff */
[----:B------:R-:W-:-:S05]  /*0c00*/  IMAD.X R5, RZ, RZ, UR17, P1 ;  /* 0x00000011ff057e24 */ /* 0x000fca00088e06ff */
[----:B-1----:R4:W2:Y:S01]  /*0c10*/  ATOMG.E.EXCH.STRONG.GPU PT, RZ, [R4], R3 ;  /* 0x0000000304ff73a8 */ /* 0x0028a200041ee100 */
[----:B------:R-:W-:-:S04]  /*0c20*/  DEPBAR {5,4,3,2,1,0} ;  /* 0x0000003f0000791a */ /* 0x000fc80000000000 */
[----:B------:R4:W-:Y:S01]  /*0c30*/  UTMACCTL.IV [UR16] ;  /* 0x00000000100079b9 */ /* 0x0009e20008000000 */
[----:B------:R-:W-:Y:S01]  /*0c40*/  NOP ;  /* 0x0000000000007918 */ /* 0x000fe20000000000 */
.L_x_28:
[----:B------:R-:W-:Y:S05]  /*0c50*/  @P0 BRA `(.L_x_29) ;  /* 0x00000000000c0947 */ /* 0x000fea0003800000 */
[----:B------:R0:W-:Y:S01]  /*0c60*/  UTMACMDFLUSH ;  /* 0x00000000000079b7 */ /* 0x0001e20000000000 */
[----:B------:R-:W-:Y:S05]  /*0c70*/  @P0 BRA `(.L_x_29) ;  /* 0x0000000000040947 */ /* 0x000fea0003800000 */
[----:B------:R-:W-:-:S04]  /*0c80*/  DEPBAR.LE SB0, 0x0 ;  /* 0x000080000000791a */ /* 0x000fc80000000000 */
.L_x_29:
[----:B------:R-:W-:Y:S05]  /*0c90*/  WARPSYNC.ALL ;  /* 0x0000000000007948 */ /* 0x000fea0003800000 */
[----:B--2---:R-:W-:Y:S06]  /*0ca0*/  BAR.SYNC.DEFER_BLOCKING 0x0 ;  /* 0x0000000000007b1d */ /* 0x004fec0000010000 */
[----:B------:R-:W-:Y:S02]  /*0cb0*/  BSSY B2, `(.L_x_30) ;  /* 0x000000b000027945 */ /* 0x000fe40003800000 */
[----:B------:R-:W-:Y:S06]  /*0cc0*/  BAR.SYNC.DEFER_BLOCKING 0x0 ;  /* 0x0000000000007b1d */ /* 0x000fec0000010000 */
[----:B------:R2:W-:Y:S01]  /*0cd0*/  @!P0 STS [R15], RZ ;  /* 0x000000ff0f008388 */ /* 0x0005e20000000800 */
[----:B------:R-:W-:Y:S01]  /*0ce0*/  NOP ;  /* 0x0000000000007918 */ /* 0x000fe20000000000 */
[----:B------:R-:W-:Y:S05]  /*0cf0*/  @P2 BRA `(.L_x_31) ;  /* 0x0000000000182947 */ /* 0x000fea0003800000 */
[----:B-1-34-:R-:W1:Y:S01]  /*0d00*/  LDS R3, [UR12+0x8] ;  /* 0x0000080cff037984 */ /* 0x01ae620008000800 */
[----:B------:R-:W3:Y:S01]  /*0d10*/  LDC.64 R10, c[0x0][0x220] ;  /* 0x00008800ff0a7b82 */ /* 0x000ee20000000a00 */
[----:B------:R-:W-:Y:S02]  /*0d20*/  IMAD.MOV.U32 R4, RZ, RZ, 0x70 ;  /* 0x00000070ff047424 */ /* 0x000fe400078e00ff */
[----:B---3--:R3:W-:Y:S03]  /*0d30*/  STS.64 [UR12], R10 ;  /* 0x0000000aff007988 */ /* 0x0087e60008000a0c */
[----:B-1----:R-:W-:-:S05]  /*0d40*/  LOP3.LUT R3, R3, 0x10, R4, 0xd8, !PT ;  /* 0x0000001003037812 */ /* 0x002fca00078ed804 */
[----:B------:R3:W-:Y:S02]  /*0d50*/  STS [UR12+0x8], R3 ;  /* 0x00000803ff007988 */ /* 0x0007e4000800080c */
.L_x_31:
[----:B----4-:R-:W-:Y:S05]  /*0d60*/  BSYNC B2 ;  /* 0x0000000000027941 */ /* 0x010fea0003800000 */
.L_x_30:
[----:B------:R-:W-:Y:S04]  /*0d70*/  BSSY B3, `(.L_x_32) ;  /* 0x0000011000037945 */ /* 0x000fe80003800000 */
[----:B------:R-:W-:Y:S04]  /*0d80*/  BSSY B2, `(.L_x_33) ;  /* 0x000000e000027945 */ /* 0x000fe80003800000 */
[----:B------:R-:W-:Y:S05]  /*0d90*/  @P2 BRA `(.L_x_34) ;  /* 0x0000000000242947 */ /* 0x000fea0003800000 */
[----:B-1-3--:R-:W1:Y:S01]  /*0da0*/  LDS R3, [UR12+0x34] ;  /* 0x0000340cff037984 */ /* 0x00ae620008000800 */
[----:B------:R-:W-:-:S05]  /*0db0*/  IMAD.MOV.U32 R4, RZ, RZ, 0x3f000000 ;  /* 0x3f000000ff047424 */ /* 0x000fca00078e00ff */
[----:B-1----:R-:W-:-:S05]  /*0dc0*/  LOP3.LUT R3, R3, 0xff000000, R4, 0xb8, !PT ;  /* 0xff00000003037812 */ /* 0x002fca00078eb804 */
[----:B------:R1:W-:Y:S01]  /*0dd0*/  STS [UR12+0x34], R3 ;  /* 0x00003403ff007988 */ /* 0x0003e2000800080c */
[----:B------:R-:W-:Y:S05]  /*0de0*/  @P2 BRA `(.L_x_35) ;  /* 0x00000000001c2947 */ /* 0x000fea0003800000 */
[----:B-1----:R-:W1:Y:S01]  /*0df0*/  LDS R3, [UR12+0x38] ;  /* 0x0000380cff037984 */ /* 0x002e620008000800 */
[----:B------:R-:W-:-:S05]  /*0e00*/  IMAD.MOV.U32 R4, RZ, RZ, 0x3f ;  /* 0x0000003fff047424 */ /* 0x000fca00078e00ff */
[----:B-1----:R-:W-:-:S05]  /*0e10*/  LOP3.LUT R3, R3, 0xff, R4, 0xb8, !PT ;  /* 0x000000ff03037812 */ /* 0x002fca00078eb804 */
[----:B------:R4:W-:Y:S02]  /*0e20*/  STS [UR12+0x38], R3 ;  /* 0x00003803ff007988 */ /* 0x0009e4000800080c */
.L_x_34:
[----:B------:R-:W-:Y:S05]  /*0e30*/  @P2 BREAK B2 ;  /* 0x0000000000022942 */ /* 0x000fea0003800000 */
[----:B------:R-:W-:Y:S05]  /*0e40*/  @P2 BRA `(.L_x_36) ;  /* 0x00000000000c2947 */ /* 0x000fea0003800000 */
[----:B------:R1:W-:Y:S02]  /*0e50*/  STS [UR12+0x20], R7 ;  /* 0x00002007ff007988 */ /* 0x0003e4000800080c */
.L_x_35:
[----:B------:R-:W-:Y:S05]  /*0e60*/  BSYNC B2 ;  /* 0x0000000000027941 */ /* 0x000fea0003800000 */
.L_x_33:
[----:B------:R1:W-:Y:S02]  /*0e70*/  @!P2 STS [UR12+0x24], R2 ;  /* 0x00002402ff00a988 */ /* 0x0003e4000800080c */
.L_x_36:
[----:B------:R-:W-:Y:S05]  /*0e80*/  BSYNC B3 ;  /* 0x0000000000037941 */ /* 0x000fea0003800000 */
.L_x_32:
[----:B------:R-:W-:Y:S05]  /*0e90*/  WARPSYNC.ALL ;  /* 0x0000000000007948 */ /* 0x000fea0003800000 */
[----:B------:R-:W-:Y:S04]  /*0ea0*/  BSSY B3, `(.L_x_37) ;  /* 0x000000e000037945 */ /* 0x000fe80003800000 */
[----:B------:R-:W-:Y:S05]  /*0eb0*/  @P2 BRA `(.L_x_38) ;  /* 0x0000000000302947 */ /* 0x000fea0003800000 */
[----:B-1-34-:R-:W1:Y:S01]  /*0ec0*/  LDS R3, [UR12+0x34] ;  /* 0x0000340cff037984 */ /* 0x01ae620008000800 */
[----:B------:R-:W3:Y:S03]  /*0ed0*/  LDC.64 R4, c[0x0][0x248] ;  /* 0x00009200ff047b82 */ /* 0x000ee60000000a00 */
[----:B------:R-:W4:Y:S01]  /*0ee0*/  LDS R2, [UR12+0x1c] ;  /* 0x00001c0cff027984 */ /* 0x000f220008000800 */
[C---:B---3--:R-:W-:Y:S01]  /*0ef0*/  SHF.L.U64.HI R5, R4.reuse, 0x1, R5 ;  /* 0x0000000104057819 */ /* 0x048fe20000010205 */
[----:B------:R-:W-:-:S03]  /*0f00*/  IMAD.SHL.U32 R4, R4, 0x2, RZ ;  /* 0x0000000204047824 */ /* 0x000fc600078e00ff */
[--C-:B------:R-:W-:Y:S02]  /*0f10*/  SHF.R.U32.HI R7, RZ, 0x4, R5.reuse ;  /* 0x00000004ff077819 */ /* 0x100fe40000011605 */
[----:B------:R-:W-:-:S05]  /*0f20*/  SHF.R.U64 R4, R4, 0x4, R5 ;  /* 0x0000000404047819 */ /* 0x000fca0000001205 */
[----:B------:R3:W-:Y:S01]  /*0f30*/  STS [UR12+0xc], R4 ;  /* 0x00000c04ff007988 */ /* 0x0007e2000800080c */
[----:B-1----:R-:W-:Y:S02]  /*0f40*/  LOP3.LUT R3, R3, 0x7, RZ, 0xb8, !PT ;  /* 0x0000000703037812 */ /* 0x002fe400078eb8ff */
[----:B----4-:R-:W-:-:S03]  /*0f50*/  LOP3.LUT R2, R2, 0xf, R7, 0xb8, !PT ;  /* 0x0000000f02027812 */ /* 0x010fc600078eb807 */
[----:B------:R3:W-:Y:S04]  /*0f60*/  STS [UR12+0x34], R3 ;  /* 0x00003403ff007988 */ /* 0x0007e8000800080c */
[----:B------:R3:W-:Y:S02]  /*0f70*/  STS [UR12+0x1c], R2 ;  /* 0x00001c02ff007988 */ /* 0x0007e4000800080c */
.L_x_38:
[----:B------:R-:W-:Y:S05]  /*0f80*/  BSYNC B3 ;  /* 0x0000000000037941 */ /* 0x000fea0003800000 */
.L_x_37:
[----:B------:R-:W-:Y:S04]  /*0f90*/  BSSY B3, `(.L_x_39) ;  /* 0x000001a000037945 */ /* 0x000fe80003800000 */
[----:B------:R-:W-:Y:S04]  /*0fa0*/  BSSY B4, `(.L_x_40) ;  /* 0x0000015000047945 */ /* 0x000fe80003800000 */
[----:B------:R-:W-:Y:S05]  /*0fb0*/  @P2 BRA `(.L_x_41) ;  /* 0x0000000000202947 */ /* 0x000fea0003800000 */
[----:B-1-3--:R-:W1:Y:S02]  /*0fc0*/  LDS R2, [UR12+0x34] ;  /* 0x0000340cff027984 */ /* 0x00ae640008000800 */
[----:B-1----:R-:W-:-:S05]  /*0fd0*/  LOP3.LUT R2, R2, 0x38, RZ, 0xb8, !PT ;  /* 0x0000003802027812 */ /* 0x002fca00078eb8ff */
[----:B------:R1:W-:Y:S01]  /*0fe0*/  STS [UR12+0x34], R2 ;  /* 0x00003402ff007988 */ /* 0x0003e2000800080c */
[----:B------:R-:W-:Y:S05]  /*0ff0*/  @P2 BRA `(.L_x_42) ;  /* 0x0000000000202947 */ /* 0x000fea0003800000 */
[----:B-1----:R-:W1:Y:S01]  /*1000*/  LDS R2, [UR12+0x8] ;  /* 0x0000080cff027984 */ /* 0x002e620008000800 */
[----:B----4-:R-:W-:-:S05]  /*1010*/  IMAD.MOV.U32 R3, RZ, RZ, 0x780 ;  /* 0x00000780ff037424 */ /* 0x010fca00078e00ff */
[----:B-1----:R-:W-:-:S05]  /*1020*/  LOP3.LUT R2, R2, 0x300, R3, 0xd8, !PT ;  /* 0x0000030002027812 */ /* 0x002fca00078ed803 */
[----:B------:R1:W-:Y:S02]  /*1030*/  STS [UR12+0x8], R2 ;  /* 0x00000802ff007988 */ /* 0x0003e4000800080c */
.L_x_41:
[----:B------:R-:W-:Y:S05]  /*1040*/  @P2 BRA `(.L_x_43) ;  /* 0x0000000000282947 */ /* 0x000fea0003800000 */
[----:B-1-3--:R-:W1:Y:S02]  /*1050*/  LDS R2, [UR12+0x8] ;  /* 0x0000080cff027984 */ /* 0x00ae640008000800 */
[----:B-1----:R-:W-:-:S05]  /*1060*/  LOP3.LUT R2, R2, 0x1800, RZ, 0xb8, !PT ;  /* 0x0000180002027812 */ /* 0x002fca00078eb8ff */
[----:B------:R3:W-:Y:S02]  /*1070*/  STS [UR12+0x8], R2 ;  /* 0x00000802ff007988 */ /* 0x0007e4000800080c */
.L_x_42:
[----:B------:R-:W-:Y:S05]  /*1080*/  @P2 BREAK B4 ;  /* 0x0000000000042942 */ /* 0x000fea0003800000 */
[----:B------:R-:W-:Y:S05]  /*1090*/  @P2 BRA `(.L_x_44) ;  /* 0x0000000000242947 */ /* 0x000fea0003800000 */
[----:B-1-3--:R-:W1:Y:S01]  /*10a0*/  LDS R2, [UR12+0x8] ;  /* 0x0000080cff027984 */ /* 0x00ae620008000800 */
[----:B----4-:R-:W-:-:S05]  /*10b0*/  IMAD.MOV.U32 R3, RZ, RZ, 0x6000 ;  /* 0x00006000ff037424 */ /* 0x010fca00078e00ff */
[----:B-1----:R-:W-:-:S04]  /*10c0*/  LOP3.LUT R2, R2, 0x6000, R3, 0xd8, !PT ;  /* 0x0000600002027812 */ /* 0x002fc800078ed803 */
[----:B------:R-:W-:-:S05]  /*10d0*/  LOP3.LUT R2, R2, 0x400000, RZ, 0xb8, !PT ;  /* 0x0040000002027812 */ /* 0x000fca00078eb8ff */
[----:B------:R1:W-:Y:S02]  /*10e0*/  STS [UR12+0x8], R2 ;  /* 0x00000802ff007988 */ /* 0x0003e4000800080c */
.L_x_43:
[----:B------:R-:W-:Y:S05]  /*10f0*/  BSYNC B4 ;  /* 0x0000000000047941 */ /* 0x000fea0003800000 */
.L_x_40:
[----:B-1-3--:R-:W1:Y:S02]  /*1100*/  @!P2 LDS R2, [UR12+0x8] ;  /* 0x0000080cff02a984 */ /* 0x00ae640008000800 */
[----:B-1----:R-:W-:-:S05]  /*1110*/  @!P2 LOP3.LUT R2, R2, 0x8000, RZ, 0xb8, !PT ;  /* 0x000080000202a812 */ /* 0x002fca00078eb8ff */
[----:B------:R1:W-:Y:S02]  /*1120*/  @!P2 STS [UR12+0x8], R2 ;  /* 0x00000802ff00a988 */ /* 0x0003e4000800080c */
.L_x_44:
[----:B------:R-:W-:Y:S05]  /*1130*/  BSYNC B3 ;  /* 0x0000000000037941 */ /* 0x000fea0003800000 */
.L_x_39:
[----:B------:R-:W-:Y:S05]  /*1140*/  WARPSYNC.ALL ;  /* 0x0000000000007948 */ /* 0x000fea0003800000 */
[----:B------:R-:W-:Y:S01]  /*1150*/  UIADD3 UR4, UR4, 0x100, URZ ;  /* 0x0000010004047890 */ /* 0x000fe2000fffe03f */
[----:B------:R-:W-:Y:S01]  /*1160*/  ISETP.GE.AND P1, PT, R14, 0x1, PT ;  /* 0x000000010e00780c */ /* 0x000fe20003f26270 */
[----:B------:R-:W-:Y:S01]  /*1170*/  IMAD.MOV.U32 R24, RZ, RZ, RZ ;  /* 0x000000ffff187224 */ /* 0x000fe200078e00ff */
[----:B------:R-:W-:Y:S01]  /*1180*/  SHF.R.U32.HI R7, RZ, 0x5, R0 ;  /* 0x00000005ff077819 */ /* 0x000fe20000011600 */
[----:B------:R-:W-:-:S04]  /*1190*/  UIADD3 UR18, UP0, UR4, UR18, URZ ;  /* 0x0000001204127290 */ /* 0x000fc8000ff1e03f */
[----:B------:R-:W-:Y:S01]  /*11a0*/  ULEA.HI.X.SX32 UR19, UR4, UR19, 0x1, UP0 ;  /* 0x0000001304137291 */ /* 0x000fe200080f0e3f */
[----:B------:R-:W-:Y:S11]  /*11b0*/  @P0 BRA `(.L_x_45) ;  /* 0x0000000000280947 */ /* 0x000ff60003800000 */
[----:B-1-3--:R-:W1:Y:S01]  /*11c0*/  S2R R2, SR_LANEID ;  /* 0x0000000000027919 */ /* 0x00ae620000000000 */
[----:B------:R-:W-:Y:S05]  /*11d0*/  WARPSYNC.ALL ;  /* 0x0000000000007948 */ /* 0x000fea0003800000 */
[----:B-1----:R-:W-:-:S05]  /*11e0*/  IMAD.SHL.U32 R4, R2, 0x4, RZ ;  /* 0x0000000402047824 */ /* 0x002fca00078e00ff */
[----:B------:R-:W1:Y:S01]  /*11f0*/  LDS R5, [R4+UR12] ;  /* 0x0000000c04057984 */ /* 0x000e620008000800 */
[----:B------:R-:W-:-:S05]  /*1200*/  IADD3 R2, P3, R4, UR18, RZ ;  /* 0x0000001204027c10 */ /* 0x000fca000ff7e0ff */
[----:B----4-:R-:W-:-:S05]  /*1210*/  IMAD.X R3, RZ, RZ, UR19, P3 ;  /* 0x00000013ff037e24 */ /* 0x010fca00098e06ff */
[----:B-1----:R1:W3:Y:S01]  /*1220*/  ATOMG.E.EXCH.STRONG.GPU PT, RZ, [R2], R5 ;  /* 0x0000000502ff73a8 */ /* 0x0022e200041ee100 */
[----:B------:R-:W-:-:S04]  /*1230*/  DEPBAR {5,4,3,2,1,0} ;  /* 0x0000003f0000791a */ /* 0x000fc80000000000 */
[----:B------:R1:W-:Y:S01]  /*1240*/  UTMACCTL.IV [UR18] ;  /* 0x00000000120079b9 */ /* 0x0003e20008000000 */
[----:B------:R-:W-:Y:S01]  /*1250*/  NOP ;  /* 0x0000000000007918 */ /* 0x000fe20000000000 */
.L_x_45:
[----:B------:R-:W-:Y:S05]  /*1260*/  @P0 BRA `(.L_x_46) ;  /* 0x00000000000c0947 */ /* 0x000fea0003800000 */
[----:B------:R0:W-:Y:S01]  /*1270*/  UTMACMDFLUSH ;  /* 0x00000000000079b7 */ /* 0x0001e20000000000 */
[----:B------:R-:W-:Y:S05]  /*1280*/  @P0 BRA `(.L_x_46) ;  /* 0x0000000000040947 */ /* 0x000fea0003800000 */
[----:B------:R-:W-:-:S04]  /*1290*/  DEPBAR.LE SB0, 0x0 ;  /* 0x000080000000791a */ /* 0x000fc80000000000 */
.L_x_46:
[----:B------:R-:W-:Y:S05]  /*12a0*/  WARPSYNC.ALL ;  /* 0x0000000000007948 */ /* 0x000fea0003800000 */
[----:B---3--:R-:W-:Y:S01]  /*12b0*/  BAR.SYNC.DEFER_BLOCKING 0x0 ;  /* 0x0000000000007b1d */ /* 0x008fe20000010000 */
[----:B------:R-:W-:Y:S01]  /*12c0*/  R2UR UR36, R7 ;  /* 0x00000000072472ca */ /* 0x000fe200000e0000 */
[----:B------:R-:W-:Y:S01]  /*12d0*/  USHF.L.U32 UR15, UR38, 0x7, URZ ;  /* 0x00000007260f7899 */ /* 0x000fe2000800063f */
[----:B------:R-:W-:Y:S01]  /*12e0*/  IMAD.MOV.U32 R25, RZ, RZ, RZ ;  /* 0x000000ffff197224 */ /* 0x000fe200078e00ff */
[----:B------:R-:W-:Y:S01]  /*12f0*/  USHF.L.U32 UR23, UR39, 0x6, URZ ;  /* 0x0000000627177899 */ /* 0x000fe2000800063f */
[----:B------:R-:W-:Y:S01]  /*1300*/  CS2R R26, SRZ ;  /* 0x00000000001a7805 */ /* 0x000fe2000001ff00 */
[----:B------:R-:W-:Y:S01]  /*1310*/  VOTEU.ALL UP0, P2 ;  /* 0x00000000003f7886 */ /* 0x000fe20001000000 */
[----:B------:R-:W-:Y:S01]  /*1320*/  UMOV UR4, 0x1 ;  /* 0x0000000100047882 */ /* 0x000fe20000000000 */
[----:B------:R-:W-:-:S02]  /*1330*/  CS2R R28, SRZ ;  /* 0x00000000001c7805 */ /* 0x000fc4000001ff00 */
[----:B------:R-:W-:Y:S02]  /*1340*/  CS2R R30, SRZ ;  /* 0x00000000001e7805 */ /* 0x000fe4000001ff00 */
[----:B------:R-:W-:Y:S01]  /*1350*/  CS2R R32, SRZ ;  /* 0x0000000000207805 */ /* 0x000fe2000001ff00 */
[----:B------:R-:W-:-:S04]  /*1360*/  @!UP0 UIADD3 UR4, -UR4, 0x100000, URZ ;  /* 0x0010000004048890 */ /* 0x000fc8000fffe13f */
[----:B------:R-:W-:Y:S02]  /*1370*/  @!UP0 USHF.L.U32 UR5, UR4, 0xb, URZ ;  /* 0x0000000b04058899 */ /* 0x000fe4000800063f */
[----:B------:R-:W-:Y:S01]  /*1380*/  @!UP0 USHF.L.U32 UR4, UR4, 0x1, URZ ;  /* 0x0000000104048899 */ /* 0x000fe2000800063f */
[----:B------:R-:W-:Y:S01]  /*1390*/  CS2R R34, SRZ ;  /* 0x0000000000227805 */ /* 0x000fe2000001ff00 */
[----:B------:R-:W-:Y:S01]  /*13a0*/  VOTEU.ALL UP0, P2 ;  /* 0x00000000003f7886 */ /* 0x000fe20001000000 */
[----:B------:R-:W-:Y:S02]  /*13b0*/  CS2R R36, SRZ ;  /* 0x0000000000247805 */ /* 0x000fe4000001ff00 */
[----:B------:R-:W-:Y:S02]  /*13c0*/  CS2R R38, SRZ ;  /* 0x0000000000267805 */ /* 0x000fe4000001ff00 */
[----:B------:R-:W-:Y:S02]  /*13d0*/  CS2R R40, SRZ ;  /* 0x0000000000287805 */ /* 0x000fe4000001ff00 */
[----:B------:R-:W-:-:S02]  /*13e0*/  CS2R R42, SRZ ;  /* 0x00000000002a7805 */ /* 0x000fc4000001ff00 */
[----:B------:R-:W-:Y:S02]  /*13f0*/  CS2R R44, SRZ ;  /* 0x00000000002c7805 */ /* 0x000fe4000001ff00 */
[----:B------:R-:W-:Y:S02]  /*1400*/  CS2R R46, SRZ ;  /* 0x00000000002e7805 */ /* 0x000fe4000001ff00 */
[----:B------:R-:W-:Y:S02]  /*1410*/  CS2R R48, SRZ ;  /* 0x0000000000307805 */ /* 0x000fe4000001ff00 */
[----:B------:R-:W-:Y:S02]  /*1420*/  CS2R R50, SRZ ;  /* 0x0000000000327805 */ /* 0x000fe4000001ff00 */
[----:B------:R-:W-:Y:S02]  /*1430*/  CS2R R52, SRZ ;  /* 0x0000000000347805 */ /* 0x000fe4000001ff00 */
[----:B------:R-:W-:Y:S01]  /*1440*/  CS2R R54, SRZ ;  /* 0x0000000000367805 */ /* 0x000fe2000001ff00 */
[----:B------:R-:W3:Y:S02]  /*1450*/  FENCE.VIEW.ASYNC.S ;  /* 0x00000000000073c6 */ /* 0x000ee40000000000 */
[----:B---3--:R3:W1:Y:S01]  /*1460*/  @!UP0 SYNCS.EXCH.64 URZ, [UR12+0x6000], UR4 ;  /* 0x006000040c3f85b2 */ /* 0x0086620008000100 */
[----:B------:R-:W-:-:S02]  /*1470*/  CS2R R56, SRZ ;  /* 0x0000000000387805 */ /* 0x000fc4000001ff00 */
[----:B------:R-:W-:Y:S02]  /*1480*/  CS2R R58, SRZ ;  /* 0x00000000003a7805 */ /* 0x000fe4000001ff00 */
[----:B------:R-:W-:Y:S02]  /*1490*/  CS2R R60, SRZ ;  /* 0x00000000003c7805 */ /* 0x000fe4000001ff00 */
        /* <DEDUP_REMOVED lines=12> */
[----:B------:R-:W-:Y:S01]  /*1560*/  CS2R R86, SRZ ;  /* 0x0000000000567805 */ /* 0x000fe2000001ff00 */
[----:B-1----:R-:W-:Y:S06]  /*1570*/  @!P1 BRA `(.L_x_47) ;  /* 0x0000000400889947 */ /* 0x002fec0003800000 */
[----:B------:R-:W-:Y:S01]  /*1580*/  UIADD3 UR6, UR12, 0x4000, URZ ;  /* 0x000040000c067890 */ /* 0x000fe2000fffe03f */
[----:B------:R-:W-:Y:S01]  /*1590*/  CS2R R24, SRZ ;  /* 0x0000000000187805 */ /* 0x000fe2000001ff00 */
[----:B------:R-:W-:Y:S01]  /*15a0*/  USHF.R.U32.HI UR7, URZ, 0x4, UR12 ;  /* 0x000000043f077899 */ /* 0x000fe2000801160c */
[----:B------:R-:W-:Y:S01]  /*15b0*/  CS2R R26, SRZ ;  /* 0x00000000001a7805 */ /* 0x000fe2000001ff00 */
[----:B------:R-:W-:Y:S01]  /*15c0*/  USHF.R.U32.HI UR37, URZ, 0x4, UR6 ;  /* 0x000000043f257899 */ /* 0x000fe20008011606 */
[----:B------:R-:W-:Y:S01]  /*15d0*/  CS2R R28, SRZ ;  /* 0x00000000001c7805 */ /* 0x000fe2000001ff00 */
[----:B------:R-:W-:Y:S01]  /*15e0*/  USGXT.U32 UR6, UR7, 0xe ;  /* 0x0000000e0706789a */ /* 0x000fe20008000000 */
[----:B------:R-:W-:Y:S01]  /*15f0*/  CS2R R30, SRZ ;  /* 0x00000000001e7805 */ /* 0x000fe2000001ff00 */
[----:B------:R-:W-:Y:S01]  /*1600*/  USGXT.U32 UR37, UR37, 0xe ;  /* 0x0000000e2525789a */ /* 0x000fe20008000000 */
[----:B------:R-:W-:Y:S01]  /*1610*/  CS2R R32, SRZ ;  /* 0x0000000000207805 */ /* 0x000fe2000001ff00 */
[----:B------:R-:W-:Y:S01]  /*1620*/  UIADD3 UR9, UP1, UR6, 0x2000080, URZ ;  /* 0x0200008006097890 */ /* 0x000fe2000ff3e03f */
[----:B------:R-:W-:Y:S01]  /*1630*/  CS2R R34, SRZ ;  /* 0x0000000000227805 */ /* 0x000fe2000001ff00 */
[----:B------:R-:W-:Y:S01]  /*1640*/  UIADD3 UR8, UP0, UR37, 0x2, URZ ;  /* 0x0000000225087890 */ /* 0x000fe2000ff1e03f */
[----:B------:R-:W-:Y:S01]  /*1650*/  CS2R R36, SRZ ;  /* 0x0000000000247805 */ /* 0x000fe2000001ff00 */
[----:B---3--:R-:W-:Y:S01]  /*1660*/  UMOV UR5, URZ ;  /* 0x0000003f00057c82 */ /* 0x008fe20008000000 */
[----:B------:R-:W-:Y:S01]  /*1670*/  UMOV UR4, URZ ;  /* 0x0000003f00047c82 */ /* 0x000fe20008000000 */
[----:B------:R-:W-:Y:S01]  /*1680*/  UIADD3.X UR7, UR5, 0x40000040, URZ, UP1, !UPT ;  /* 0x4000004005077890 */ /* 0x000fe20008ffe43f */
[----:B------:R-:W-:Y:S01]  /*1690*/  CS2R R38, SRZ ;  /* 0x0000000000267805 */ /* 0x000fe2000001ff00 */
[----:B------:R-:W-:Y:S01]  /*16a0*/  UIADD3.X UR5, UR4, 0x40000040, URZ, UP0, !UPT ;  /* 0x4000004004057890 */ /* 0x000fe200087fe43f */
        /* <DEDUP_REMOVED lines=19> */
[----:B------:R-:W-:Y:S01]  /*17e0*/  CS2R R78, SRZ ;  /* 0x00000000004e7805 */ /* 0x000fe2000001ff00 */
[----:B------:R-:W-:Y:S01]  /*17f0*/  ULOP3.LUT UR40, UR6, 0x2000000, URZ, 0xfc, !UPT ;  /* 0x0200000006287892 */ /* 0x000fe2000f8efc3f */
[----:B------:R-:W-:Y:S02]  /*1800*/  CS2R R80, SRZ ;  /* 0x0000000000507805 */ /* 0x000fe4000001ff00 */
[----:B------:R-:W-:Y:S02]  /*1810*/  CS2R R82, SRZ ;  /* 0x0000000000527805 */ /* 0x000fe4000001ff00 */
[----:B------:R-:W-:Y:S02]  /*1820*/  CS2R R84, SRZ ;  /* 0x0000000000547805 */ /* 0x000fe4000001ff00 */
[----:B------:R-:W-:Y:S01]  /*1830*/  CS2R R86, SRZ ;  /* 0x0000000000567805 */ /* 0x000fe2000001ff00 */
[----:B------:R-:W-:Y:S01]  /*1840*/  UMOV UR6, UR9 ;  /* 0x0000000900067c82 */ /* 0x000fe20008000000 */
[----:B------:R-:W-:Y:S01]  /*1850*/  UMOV UR4, UR8 ;  /* 0x0000000800047c82 */ /* 0x000fe20008000000 */
[----:B------:R-:W-:-:S02]  /*1860*/  UIADD3.64 UR26, UR6, 0x80, URZ ;  /* 0x00000080061a7897 */ /* 0x000fc4000fffe03f */
[----:B------:R-:W-:Y:S02]  /*1870*/  UIADD3.64 UR30, UR6, 0x100, URZ ;  /* 0x00000100061e7897 */ /* 0x000fe4000fffe03f */
[----:B------:R-:W-:Y:S02]  /*1880*/  UIADD3.64 UR24, UR4, 0x2, URZ ;  /* 0x0000000204187897 */ /* 0x000fe4000fffe03f */
[----:B------:R-:W-:Y:S01]  /*1890*/  UIADD3.64 UR28, UR4, 0x4, URZ ;  /* 0x00000004041c7897 */ /* 0x000fe2000fffe03f */
[----:B------:R-:W-:-:S11]  /*18a0*/  UMOV UR22, URZ ;  /* 0x0000003f00167c82 */ /* 0x000fd60008000000 */
.L_x_49:
[----:B------:R-:W-:Y:S01]  /*18b0*/  BAR.SYNC.DEFER_BLOCKING 0x0 ;  /* 0x0000000000007b1d */ /* 0x000fe20000010000 */
[----:B------:R-:W-:Y:S01]  /*18c0*/  ELECT P0, URZ, PT ;  /* 0x00000000003f782f */ /* 0x000fe20003800000 */
[----:B------:R-:W-:Y:S01]  /*18d0*/  @!P2 IMAD.MOV.U32 R2, RZ, RZ, 0x6000 ;  /* 0x00006000ff02a424 */ /* 0x000fe200078e00ff */
[----:B------:R-:W-:Y:S02]  /*18e0*/  ELECT P1, URZ, PT ;  /* 0x00000000003f782f */ /* 0x000fe40003820000 */
[C---:B------:R-:W-:Y:S01]  /*18f0*/  ISETP.LT.U32.AND P0, PT, R6.reuse, 0x20, P0 ;  /* 0x000000200600780c */ /* 0x040fe20000701070 */
[----:B------:R-:W-:Y:S01]  /*1900*/  ULOP3.LUT UR34, UR36, 0x1, URZ, 0xc0, !UPT ;  /* 0x0000000124227892 */ /* 0x000fe2000f8ec03f */
[----:B------:R-:W-:Y:S01]  /*1910*/  ISETP.LT.U32.AND P1, PT, R6, 0x40, P1 ;  /* 0x000000400600780c */ /* 0x000fe20000f21070 */
[----:B------:R-:W-:Y:S02]  /*1920*/  UMOV UR35, UR22 ;  /* 0x0000001600237c82 */ /* 0x000fe40008000000 */
[----:B------:R-:W-:-:S02]  /*1930*/  ULEA UR32, UR34, UR12, 0xd ;  /* 0x0000000c22207291 */ /* 0x000fc4000f8e683f */
[----:B------:R-:W-:-:S06]  /*1940*/  ULEA UR34, UR34, UR15, 0x6 ;  /* 0x0000000f22227291 */ /* 0x000fcc000f8e303f */
[----:B------:R-:W-:Y:S01]  /*1950*/  VOTEU.ANY UP0, P0 ;  /* 0x00000000003f7886 */ /* 0x000fe20000000100 */
[----:B------:R-:W-:Y:S01]  /*1960*/  VOTEU.ANY UP2, P0 ;  /* 0x00000000003f7886 */ /* 0x000fe20000040100 */
[----:B------:R-:W-:Y:S01]  /*1970*/  VOTEU.ANY UP1, P1 ;  /* 0x00000000003f7886 */ /* 0x000fe20000820100 */
[----:B------:R-:W-:Y:S02]  /*1980*/  VOTEU.ANY UP3, P1 ;  /* 0x00000000003f7886 */ /* 0x000fe40000860100 */
[----:B------:R-:W-:Y:S02]  /*1990*/  @UP0 UIADD3 UR20, UR12, 0x4000, URZ ;  /* 0x000040000c140890 */ /* 0x000fe4000fffe03f */
[----:B------:R1:W-:Y:S01]  /*19a0*/  @!P2 SYNCS.ARRIVE.TRANS64 RZ, [UR12+0x6000], R2 ;  /* 0x00600002ffffa9a7 */ /* 0x0003e2000800000c */
[----:B------:R-:W-:Y:S01]  /*19b0*/  @UP0 UIADD3 UR21, UR12, 0x6000, URZ ;  /* 0x000060000c150890 */ /* 0x000fe2000fffe03f */
[----:B------:R-:W-:Y:S01]  /*19c0*/  @UP0 UMOV UR8, UR14 ;  /* 0x0000000e00080c82 */ /* 0x000fe20008000000 */
[----:B------:R-:W-:Y:S01]  /*19d0*/  @UP0 UMOV UR9, UR13 ;  /* 0x0000000d00090c82 */ /* 0x000fe20008000000 */
[----:B------:R-:W-:Y:S01]  /*19e0*/  BAR.SYNC.DEFER_BLOCKING 0x0 ;  /* 0x0000000000007b1d */ /* 0x000fe20000010000 */
[----:B------:R-:W-:Y:S01]  /*19f0*/  @UP1 UIADD3 UR33, UR12, 0x6000, URZ ;  /* 0x000060000c211890 */ /* 0x000fe2000fffe03f */
[----:B-1----:R-:W-:-:S04]  /*1a00*/  SHF.L.U32 R2, R8, 0x1f, RZ ;  /* 0x0000001f08027819 */ /* 0x002fc800000006ff */
[----:B------:R-:W-:Y:S01]  /*1a10*/  @UP1 UMOV UR10, UR16 ;  /* 0x00000010000a1c82 */ /* 0x000fe20008000000 */
[----:B------:R-:W-:Y:S01]  /*1a20*/  @UP1 UMOV UR11, UR17 ;  /* 0x00000011000b1c82 */ /* 0x000fe20008000000 */
[----:B------:R1:W-:Y:S01]  /*1a30*/  @UP2 UTMALDG.2D [UR20], [UR8] ;  /* 0x00000014080025b4 */ /* 0x0003e20008008000 */
[----:B------:R3:W-:Y:S06]  /*1a40*/  MEMBAR.ALL.CTA ;  /* 0x0000000000007992 */ /* 0x0007ec0000008000 */
[----:B---3--:R-:W3:Y:S02]  /*1a50*/  FENCE.VIEW.ASYNC.S ;  /* 0x00000000000073c6 */ /* 0x008ee40000000000 */
[----:B---3--:R-:W-:Y:S06]  /*1a60*/  BAR.SYNC.DEFER_BLOCKING 0x0 ;  /* 0x0000000000007b1d */ /* 0x008fec0000010000 */
[----:B------:R1:W-:Y:S02]  /*1a70*/  @UP3 UTMALDG.2D [UR32], [UR10] ;  /* 0x000000200a0035b4 */ /* 0x0003e40008008000 */
[----:B------:R-:W-:Y:S06]  /*1a80*/  BAR.SYNC.DEFER_BLOCKING 0x0 ;  /* 0x0000000000007b1d */ /* 0x000fec0000010000 */
[----:B------:R-:W3:Y:S02]  /*1a90*/  SYNCS.PHASECHK.TRANS64.TRYWAIT P0, [UR12+0x6000], R2 ;  /* 0x00600002ff0075a7 */ /* 0x000ee4000800014c */
[----:B-1-3--:R-:W-:Y:S05]  /*1aa0*/  @!P0 BRA `(.L_x_48) ;  /* 0x0000000400688947 */ /* 0x00afea0003800000 */
.L_x_50:
[----:B------:R-:W-:Y:S02]  /*1ab0*/  WARPGROUP.DEPBAR.LE gsb0, 0x0 ;  /* 0x00008000000079c5 */ /* 0x000fe40000010000 */
[----:B------:R-:W-:Y:S01]  /*1ac0*/  WARPGROUP.ARRIVE ;  /* 0x00000000000079c5 */ /* 0x000fe20000000000 */
[----:B------:R-:W-:Y:S01]  /*1ad0*/  UMOV UR8, UR37 ;  /* 0x0000002500087c82 */ /* 0x000fe20008000000 */
[----:B------:R-:W-:Y:S01]  /*1ae0*/  UMOV UR9, 0x40000040 ;  /* 0x4000004000097882 */ /* 0x000fe20000000000 */
[----:B------:R-:W-:Y:S01]  /*1af0*/  UMOV UR10, UR40 ;  /* 0x00000028000a7c82 */ /* 0x000fe20008000000 */
[----:B------:R-:W-:Y:S01]  /*1b00*/  UMOV UR11, 0x40000040 ;  /* 0x40000040000b7882 */ /* 0x000fe20000000000 */
[----:B------:R-:W1:Y:S01]  /*1b10*/  LDC R2, c[0x0][0x230] ;  /* 0x00008c00ff027b82 */ /* 0x000e620000000800 */
[----:B------:R-:W-:Y:S01]  /*1b20*/  HGMMA.64x128x16.F32 R24, gdesc[UR8].tnspB, R24 ;  /* 0x41e00000081879f0 */ /* 0x000fe20008700818 */
[----:B------:R-:W-:Y:S01]  /*1b30*/  UIADD3 UR22, UR22, 0x40, URZ ;  /* 0x0000004016167890 */ /* 0x000fe2000fffe03f */
[----:B------:R-:W-:-:S05]  /*1b40*/  LOP3.LUT R8, R8, 0x1, RZ, 0x3c, !PT ;  /* 0x0000000108087812 */ /* 0x000fca00078e3cff */
[----:B-1----:R-:W-:-:S05]  /*1b50*/  ISETP.LE.AND P0, PT, R2, UR22, PT ;  /* 0x0000001602007c0c */ /* 0x002fca000bf03270 */
[----:B------:R-:W-:-:S12]  /*1b60*/  HGMMA.64x128x16.F32 R24, gdesc[UR4].tnspB, R24 ;  /* 0x41e00000041879f0 */ /* 0x000fd80008700818 */
[----:B------:R-:W-:-:S12]  /*1b70*/  HGMMA.64x128x16.F32 R24, gdesc[UR24].tnspB, R24 ;  /* 0x41e00000181879f0 */ /* 0x000fd80008700818 */
[----:B------:R-:W-:Y:S01]  /*1b80*/  HGMMA.64x128x16.F32 R24, gdesc[UR28].tnspB, R24, gsb0 ;  /* 0x41e000001c1879f0 */ /* 0x000fe20008000818 */
[----:B------:R-:W-:Y:S05]  /*1b90*/  @!P0 BRA `(.L_x_49) ;  /* 0xfffffffc00448947 */ /* 0x000fea000383ffff */
.L_x_47:
[C---:B------:R-:W-:Y:S01]  /*1ba0*/  IMAD.SHL.U32 R2, R0.reuse, 0x80, RZ ;  /* 0x0000008000027824 */ /* 0x040fe200078e00ff */
[----:B------:R-:W-:Y:S02]  /*1bb0*/  WARPGROUP.DEPBAR.LE gsb0, 0x0 ;  /* 0x00008000000079c5 */ /* 0x000fe40000010000 */
[----:B----4-:R-:W-:Y:S01]  /*1bc0*/  IMAD.SHL.U32 R3, R0, 0x10, RZ ;  /* 0x0000001000037824 */ /* 0x010fe200078e00ff */
[----:B------:R-:W-:Y:S01]  /*1bd0*/  BAR.SYNC.DEFER_BLOCKING 0x0 ;  /* 0x0000000000007b1d */ /* 0x000fe20000010000 */
[----:B------:R-:W-:Y:S02]  /*1be0*/  LOP3.LUT R2, R2, 0x780, RZ, 0xc0, !PT ;  /* 0x0000078002027812 */ /* 0x000fe400078ec0ff */
[----:B------:R-:W-:Y:S02]  /*1bf0*/  ELECT P0, URZ, PT ;  /* 0x00000000003f782f */ /* 0x000fe40003800000 */
[----:B------:R-:W-:Y:S01]  /*1c00*/  F2FP.F16.F32.PACK_AB R24, R25, R24 ;  /* 0x000000181918723e */ /* 0x000fe200000000ff */
[----:B------:R-:W-:Y:S01]  /*1c10*/  ULOP3.LUT UR36, UR36, 0x1, URZ, 0xc0, !UPT ;  /* 0x0000000124247892 */ /* 0x000fe2000f8ec03f */
[----:B------:R-:W-:Y:S01]  /*1c20*/  LOP3.LUT R3, R2, 0x70, R3, 0xf8, !PT ;  /* 0x0000007002037812 */ /* 0x000fe200078ef803 */
[----:B------:R-:W-:Y:S01]  /*1c30*/  UMOV UR10, UR23 ;  /* 0x00000017000a7c82 */ /* 0x000fe20008000000 */
[----:B------:R-:W-:Y:S01]  /*1c40*/  F2FP.F16.F32.PACK_AB R25, R27, R26 ;  /* 0x0000001a1b19723e */ /* 0x000fe200000000ff */
[----:B------:R-:W-:Y:S01]  /*1c50*/  ULEA UR8, UR36, UR12, 0xd ;  /* 0x0000000c24087291 */ /* 0x000fe2000f8e683f */
[----:B------:R-:W-:Y:S01]  /*1c60*/  LOP3.LUT R3, R3, 0x10, R0, 0x78, !PT ;  /* 0x0000001003037812 */ /* 0x000fe200078e7800 */
[----:B------:R-:W-:Y:S01]  /*1c70*/  IMAD.SHL.U32 R0, R0, 0x40, RZ ;  /* 0x0000004000007824 */ /* 0x000fe200078e00ff */
[----:B------:R-:W-:Y:S01]  /*1c80*/  F2FP.F16.F32.PACK_AB R56, R57, R56 ;  /* 0x000000383938723e */ /* 0x000fe200000000ff */
[----:B------:R-:W-:Y:S01]  /*1c90*/  ULEA UR9, UR36, UR15, 0x6 ;  /* 0x0000000f24097291 */ /* 0x000fe2000f8e303f */
[----:B------:R-:W-:-:S02]  /*1ca0*/  F2FP.F16.F32.PACK_AB R26, R29, R28 ;  /* 0x0000001c1d1a723e */ /* 0x000fc400000000ff */
[----:B------:R-:W-:Y:S02]  /*1cb0*/  LOP3.LUT R0, R3, 0x1800, R0, 0xf8, !PT ;  /* 0x0000180003007812 */ /* 0x000fe400078ef800 */
[----:B------:R-:W-:Y:S02]  /*1cc0*/  F2FP.F16.F32.PACK_AB R27, R31, R30 ;  /* 0x0000001e1f1b723e */ /* 0x000fe400000000ff */
[C---:B------:R-:W-:Y:S01]  /*1cd0*/  LOP3.LUT R3, R0.reuse, 0x20, RZ, 0x3c, !PT ;  /* 0x0000002000037812 */ /* 0x040fe200078e3cff */
[C---:B------:R-:W-:Y:S01]  /*1ce0*/  VIADD R2, R0.reuse, UR12 ;  /* 0x0000000c00027c36 */ /* 0x040fe20008000000 */
[----:B------:R-:W-:Y:S02]  /*1cf0*/  LOP3.LUT R4, R0, 0x40, RZ, 0x3c, !PT ;  /* 0x0000004000047812 */ /* 0x000fe400078e3cff */
[----:B------:R-:W-:Y:S01]  /*1d00*/  F2FP.F16.F32.PACK_AB R32, R33, R32 ;  /* 0x000000202120723e */ /* 0x000fe200000000ff */
[----:B------:R-:W-:Y:S01]  /*1d10*/  VIADD R3, R3, UR12 ;  /* 0x0000000c03037c36 */ /* 0x000fe20008000000 */
[----:B------:R-:W-:Y:S01]  /*1d20*/  F2FP.F16.F32.PACK_AB R57, R59, R58 ;  /* 0x0000003a3b39723e */ /* 0x000fe200000000ff */
[----:B------:R-:W1:Y:S01]  /*1d30*/  @!P2 SYNCS.CCTL.IV [UR12+0x6000] ;  /* 0x00600000ff00a9b1 */ /* 0x000e62000800000c */
[----:B------:R-:W-:Y:S01]  /*1d40*/  F2FP.F16.F32.PACK_AB R33, R35, R34 ;  /* 0x000000222321723e */ /* 0x000fe200000000ff */
[----:B------:R-:W-:Y:S01]  /*1d50*/  VIADD R4, R4, UR12 ;  /* 0x0000000c04047c36 */ /* 0x000fe20008000000 */
[----:B------:R-:W-:Y:S01]  /*1d60*/  F2FP.F16.F32.PACK_AB R58, R61, R60 ;  /* 0x0000003c3d3a723e */ /* 0x000fe200000000ff */
[----:B-1----:R-:W-:Y:S01]  /*1d70*/  STSM.16.M88.4 [R2], R24 ;  /* 0x0000001802007844 */ /* 0x002fe20000000200 */
[----:B------:R-:W-:-:S02]  /*1d80*/  F2FP.F16.F32.PACK_AB R59, R63, R62 ;  /* 0x0000003e3f3b723e */ /* 0x000fc400000000ff */
[----:B------:R-:W-:Y:S02]  /*1d90*/  F2FP.F16.F32.PACK_AB R64, R65, R64 ;  /* 0x000000404140723e */ /* 0x000fe400000000ff */
[----:B------:R-:W-:Y:S01]  /*1da0*/  LOP3.LUT R0, R0, 0x60, RZ, 0x3c, !PT ;  /* 0x0000006000007812 */ /* 0x000fe200078e3cff */
[----:B------:R-:W-:Y:S01]  /*1db0*/  STSM.16.M88.4 [R2+0x2000], R56 ;  /* 0x0020003802007844 */ /* 0x000fe20000000200 */
[----:B------:R-:W-:Y:S02]  /*1dc0*/  F2FP.F16.F32.PACK_AB R34, R37, R36 ;  /* 0x000000242522723e */ /* 0x000fe400000000ff */
[----:B------:R-:W-:Y:S01]  /*1dd0*/  F2FP.F16.F32.PACK_AB R35, R39, R38 ;  /* 0x000000262723723e */ /* 0x000fe200000000ff */
[----:B------:R-:W-:Y:S01]  /*1de0*/  VIADD R0, R0, UR12 ;  /* 0x0000000c00007c36 */ /* 0x000fe20008000000 */
[----:B------:R-:W-:Y:S02]  /*1df0*/  F2FP.F16.F32.PACK_AB R40, R41, R40 ;  /* 0x000000282928723e */ /* 0x000fe400000000ff */
[----:B------:R-:W-:Y:S01]  /*1e00*/  F2FP.F16.F32.PACK_AB R65, R67, R66 ;  /* 0x000000424341723e */ /* 0x000fe200000000ff */
[----:B------:R-:W-:Y:S01]  /*1e10*/  STSM.16.M88.4 [R3], R32 ;  /* 0x0000002003007844 */ /* 0x000fe20000000200 */
[----:B------:R-:W-:-:S02]  /*1e20*/  F2FP.F16.F32.PACK_AB R41, R43, R42 ;  /* 0x0000002a2b29723e */ /* 0x000fc400000000ff */
[----:B------:R-:W-:Y:S02]  /*1e30*/  F2FP.F16.F32.PACK_AB R66, R69, R68 ;  /* 0x000000444542723e */ /* 0x000fe400000000ff */
[----:B------:R-:W-:Y:S02]  /*1e40*/  F2FP.F16.F32.PACK_AB R67, R71, R70 ;  /* 0x000000464743723e */ /* 0x000fe400000000ff */
[----:B------:R-:W-:Y:S02]  /*1e50*/  F2FP.F16.F32.PACK_AB R72, R73, R72 ;  /* 0x000000484948723e */ /* 0x000fe400000000ff */
[----:B------:R-:W-:Y:S01]  /*1e60*/  F2FP.F16.F32.PACK_AB R42, R45, R44 ;  /* 0x0000002c2d2a723e */ /* 0x000fe200000000ff */
[----:B------:R-:W-:Y:S01]  /*1e70*/  STSM.16.M88.4 [R3+0x2000], R64 ;  /* 0x0020004003007844 */ /* 0x000fe20000000200 */
[----:B------:R-:W-:Y:S02]  /*1e80*/  F2FP.F16.F32.PACK_AB R43, R47, R46 ;  /* 0x0000002e2f2b723e */ /* 0x000fe400000000ff */
[----:B------:R-:W-:-:S02]  /*1e90*/  F2FP.F16.F32.PACK_AB R48, R49, R48 ;  /* 0x000000303130723e */ /* 0x000fc400000000ff */
[----:B------:R-:W-:Y:S01]  /*1ea0*/  F2FP.F16.F32.PACK_AB R73, R75, R74 ;  /* 0x0000004a4b49723e */ /* 0x000fe200000000ff */
[----:B------:R-:W-:Y:S01]  /*1eb0*/  STSM.16.M88.4 [R4], R40 ;  /* 0x0000002804007844 */ /* 0x000fe20000000200 */
[----:B------:R-:W-:Y:S02]  /*1ec0*/  F2FP.F16.F32.PACK_AB R49, R51, R50 ;  /* 0x000000323331723e */ /* 0x000fe400000000ff */
[----:B------:R-:W-:Y:S02]  /*1ed0*/  F2FP.F16.F32.PACK_AB R74, R77, R76 ;  /* 0x0000004c4d4a723e */ /* 0x000fe400000000ff */
[----:B------:R-:W-:Y:S02]  /*1ee0*/  F2FP.F16.F32.PACK_AB R75, R79, R78 ;  /* 0x0000004e4f4b723e */ /* 0x000fe400000000ff */
[----:B------:R-:W-:Y:S02]  /*1ef0*/  F2FP.F16.F32.PACK_AB R80, R81, R80 ;  /* 0x000000505150723e */ /* 0x000fe400000000ff */
[----:B------:R-:W-:Y:S01]  /*1f00*/  F2FP.F16.F32.PACK_AB R50, R53, R52 ;  /* 0x000000343532723e */ /* 0x000fe200000000ff */
[----:B------:R-:W-:Y:S01]  /*1f10*/  STSM.16.M88.4 [R4+0x2000], R72 ;  /* 0x0020004804007844 */ /* 0x000fe20000000200 */
[----:B------:R-:W-:-:S02]  /*1f20*/  F2FP.F16.F32.PACK_AB R51, R55, R54 ;  /* 0x000000363733723e */ /* 0x000fc400000000ff */
[----:B------:R-:W-:Y:S02]  /*1f30*/  F2FP.F16.F32.PACK_AB R81, R83, R82 ;  /* 0x000000525351723e */ /* 0x000fe400000000ff */
[----:B------:R-:W-:Y:S01]  /*1f40*/  F2FP.F16.F32.PACK_AB R82, R85, R84 ;  /* 0x000000545552723e */ /* 0x000fe200000000ff */
[----:B------:R-:W-:Y:S01]  /*1f50*/  STSM.16.M88.4 [R0], R48 ;  /* 0x0000003000007844 */ /* 0x000fe20000000200 */
[----:B------:R-:W-:Y:S02]  /*1f60*/  F2FP.F16.F32.PACK_AB R83, R87, R86 ;  /* 0x000000565753723e */ /* 0x000fe400000000ff */
[----:B------:R-:W-:-:S03]  /*1f70*/  ISETP.LT.U32.AND P0, PT, R6, 0x40, P0 ;  /* 0x000000400600780c */ /* 0x000fc60000701070 */
[----:B------:R-:W-:Y:S01]  /*1f80*/  STSM.16.M88.4 [R0+0x2000], R80 ;  /* 0x0020005000007844 */ /* 0x000fe20000000200 */
[----:B------:R1:W-:Y:S06]  /*1f90*/  MEMBAR.ALL.CTA ;  /* 0x0000000000007992 */ /* 0x0003ec0000008000 */
[----:B-1----:R-:W1:Y:S03]  /*1fa0*/  FENCE.VIEW.ASYNC.S ;  /* 0x00000000000073c6 */ /* 0x002e660000000000 */
[----:B-1----:R-:W-:Y:S01]  /*1fb0*/  VOTEU.ANY UP0, P0 ;  /* 0x00000000003f7886 */ /* 0x002fe20000000100 */
[----:B------:R-:W-:-:S04]  /*1fc0*/  VOTEU.ANY UP1, P0 ;  /* 0x00000000003f7886 */ /* 0x000fc80000020100 */
[----:B---3--:R-:W-:Y:S01]  /*1fd0*/  @UP0 UMOV UR4, UR18 ;  /* 0x0000001200040c82 */ /* 0x008fe20008000000 */
[----:B------:R-:W-:Y:S01]  /*1fe0*/  @UP0 UMOV UR5, UR19 ;  /* 0x0000001300050c82 */ /* 0x000fe20008000000 */
[----:B------:R-:W-:Y:S06]  /*1ff0*/  BAR.SYNC.DEFER_BLOCKING 0x0 ;  /* 0x0000000000007b1d */ /* 0x000fec0000010000 */
[----:B------:R1:W-:Y:S01]  /*2000*/  @UP1 UTMASTG.2D [UR8], [UR4] ;  /* 0x00000008040013b5 */ /* 0x0003e20008008000 */
[----:B------:R0:W-:Y:S01]  /*2010*/  UTMACMDFLUSH ;  /* 0x00000000000079b7 */ /* 0x0001e20000000000 */
[----:B------:R-:W-:-:S04]  /*2020*/  DEPBAR.LE SB0, 0x0 ;  /* 0x000080000000791a */ /* 0x000fc80000000000 */
[----:B------:R-:W-:Y:S06]  /*2030*/  BAR.SYNC.DEFER_BLOCKING 0x0 ;  /* 0x0000000000007b1d */ /* 0x000fec0000010000 */
[----:B-1----:R-:W-:Y:S05]  /*2040*/  EXIT ;  /* 0x000000000000794d */ /* 0x002fea0003800000 */
.L_x_48:
[----:B------:R-:W1:Y:S02]  /*2050*/  SYNCS.PHASECHK.TRANS64.TRYWAIT P0, [UR12+0x6000], R2 ;  /* 0x00600002ff0075a7 */ /* 0x000e64000800014c */
[----:B-1----:R-:W-:Y:S05]  /*2060*/  @!P0 BRA `(.L_x_48) ;  /* 0xfffffffc00f88947 */ /* 0x002fea000383ffff */
[----:B------:R-:W-:Y:S05]  /*2070*/  BRA `(.L_x_50) ;  /* 0xfffffff8008c7947 */ /* 0x000fea000383ffff */
.L_x_51:
[----:B------:R-:W-:-:S00]  /*2080*/  BRA `(.L_x_51) ;  /* 0xfffffffc00fc7947 */ /* 0x000fc0000383ffff */
[----:B------:R-:W-:-:S00]  /*2090*/  NOP ;  /* 0x0000000000007918 */ /* 0x000fc00000000000 */
        /* <DEDUP_REMOVED lines=14> */
.L_x_52:


//--------------------- .nv.shared.gluon_wgmma    --------------------------
	.section	.nv.shared.gluon_wgmma,"aw",@nobits
	.sectionflags	@""
	.align	16
	.zero		1024


//--------------------- .nv.shared.reserved.0     --------------------------
	.section	.nv.shared.reserved.0,"aw",@nobits
	.weak		__nv_reservedSMEM_offset_0_alias
	.size		__nv_reservedSMEM_offset_0_alias, 0, 0
	.other		__nv_reservedSMEM_offset_0_alias,@"STO_CUDA_RESERVED_SHARED STV_DEFAULT"
__nv_reservedSMEM_offset_0_alias:
	.zero		0


//--------------------- .nv.constant0.gluon_wgmma --------------------------
	.section	.nv.constant0.gluon_wgmma,"a",@progbits
	.sectionflags	@""
	.align	4
.nv.constant0.gluon_wgmma:
	.zero		608


//--------------------- SYMBOLS --------------------------

	.type		.nv.reservedSmem.offset0,@object
	.size		.nv.reservedSmem.offset0,0x4
